//
// Generated by NVIDIA NVVM Compiler
//
// Compiler Build ID: CL-36424714
// Cuda compilation tools, release 13.0, V13.0.88
// Based on NVVM 20.0.0
//

.version 9.0
.target sm_100
.address_size 64

	// .globl	_Z36build_sequence_length_padding_offsetPKiiiPiS1_

.visible .entry _Z36build_sequence_length_padding_offsetPKiiiPiS1_(
	.param .u64 .ptr .align 1 _Z36build_sequence_length_padding_offsetPKiiiPiS1__param_0,
	.param .u32 _Z36build_sequence_length_padding_offsetPKiiiPiS1__param_1,
	.param .u32 _Z36build_sequence_length_padding_offsetPKiiiPiS1__param_2,
	.param .u64 .ptr .align 1 _Z36build_sequence_length_padding_offsetPKiiiPiS1__param_3,
	.param .u64 .ptr .align 1 _Z36build_sequence_length_padding_offsetPKiiiPiS1__param_4
)
{
	.reg .pred 	%p<13>;
	.reg .b32 	%r<53>;
	.reg .b64 	%rd<17>;

	ld.param.u64 	%rd4, [_Z36build_sequence_length_padding_offsetPKiiiPiS1__param_0];
	ld.param.u32 	%r30, [_Z36build_sequence_length_padding_offsetPKiiiPiS1__param_1];
	ld.param.u32 	%r31, [_Z36build_sequence_length_padding_offsetPKiiiPiS1__param_2];
	ld.param.u64 	%rd5, [_Z36build_sequence_length_padding_offsetPKiiiPiS1__param_3];
	ld.param.u64 	%rd6, [_Z36build_sequence_length_padding_offsetPKiiiPiS1__param_4];
	cvta.to.global.u64 	%rd1, %rd6;
	setp.lt.s32 	%p1, %r30, 1;
	mov.b32 	%r52, 0;
	@%p1 bra 	$L__BB0_17;
	cvta.to.global.u64 	%rd2, %rd4;
	mov.b32 	%r39, 0;
	mov.u32 	%r51, %r39;
	mov.u32 	%r41, %r39;
	mov.u32 	%r52, %r39;
$L__BB0_2:
	mul.wide.u32 	%rd7, %r39, 4;
	add.s64 	%rd8, %rd2, %rd7;
	ld.global.u32 	%r5, [%rd8];
	setp.lt.s32 	%p2, %r5, 1;
	@%p2 bra 	$L__BB0_16;
	and.b32  	%r6, %r5, 15;
	setp.lt.u32 	%p3, %r5, 16;
	@%p3 bra 	$L__BB0_6;
	and.b32  	%r35, %r5, 2147483632;
	neg.s32 	%r43, %r35;
$L__BB0_5:
	.pragma "nounroll";
	mul.wide.s32 	%rd9, %r51, 4;
	add.s64 	%rd10, %rd1, %rd9;
	st.global.u32 	[%rd10], %r41;
	st.global.u32 	[%rd10+4], %r41;
	st.global.u32 	[%rd10+8], %r41;
	st.global.u32 	[%rd10+12], %r41;
	st.global.u32 	[%rd10+16], %r41;
	st.global.u32 	[%rd10+20], %r41;
	st.global.u32 	[%rd10+24], %r41;
	st.global.u32 	[%rd10+28], %r41;
	st.global.u32 	[%rd10+32], %r41;
	st.global.u32 	[%rd10+36], %r41;
	st.global.u32 	[%rd10+40], %r41;
	st.global.u32 	[%rd10+44], %r41;
	st.global.u32 	[%rd10+48], %r41;
	st.global.u32 	[%rd10+52], %r41;
	st.global.u32 	[%rd10+56], %r41;
	st.global.u32 	[%rd10+60], %r41;
	add.s32 	%r51, %r51, 16;
	add.s32 	%r43, %r43, 16;
	setp.ne.s32 	%p4, %r43, 0;
	@%p4 bra 	$L__BB0_5;
$L__BB0_6:
	setp.eq.s32 	%p5, %r6, 0;
	@%p5 bra 	$L__BB0_16;
	and.b32  	%r14, %r5, 7;
	setp.lt.u32 	%p6, %r6, 8;
	@%p6 bra 	$L__BB0_9;
	mul.wide.s32 	%rd11, %r51, 4;
	add.s64 	%rd12, %rd1, %rd11;
	st.global.u32 	[%rd12], %r41;
	st.global.u32 	[%rd12+4], %r41;
	st.global.u32 	[%rd12+8], %r41;
	st.global.u32 	[%rd12+12], %r41;
	st.global.u32 	[%rd12+16], %r41;
	st.global.u32 	[%rd12+20], %r41;
	st.global.u32 	[%rd12+24], %r41;
	st.global.u32 	[%rd12+28], %r41;
	add.s32 	%r51, %r51, 8;
$L__BB0_9:
	setp.eq.s32 	%p7, %r14, 0;
	@%p7 bra 	$L__BB0_16;
	and.b32  	%r18, %r5, 3;
	setp.lt.u32 	%p8, %r14, 4;
	mov.u32 	%r50, %r51;
	@%p8 bra 	$L__BB0_12;
	mul.wide.s32 	%rd13, %r51, 4;
	add.s64 	%rd14, %rd1, %rd13;
	st.global.u32 	[%rd14], %r41;
	st.global.u32 	[%rd14+4], %r41;
	st.global.u32 	[%rd14+8], %r41;
	st.global.u32 	[%rd14+12], %r41;
	add.s32 	%r51, %r51, 4;
	mov.u32 	%r50, %r51;
$L__BB0_12:
	setp.eq.s32 	%p9, %r18, 0;
	@%p9 bra 	$L__BB0_16;
	mul.wide.s32 	%rd15, %r50, 4;
	add.s64 	%rd3, %rd1, %rd15;
	st.global.u32 	[%rd3], %r41;
	add.s32 	%r51, %r50, 1;
	setp.eq.s32 	%p10, %r18, 1;
	@%p10 bra 	$L__BB0_16;
	st.global.u32 	[%rd3+4], %r41;
	add.s32 	%r51, %r50, 2;
	setp.eq.s32 	%p11, %r18, 2;
	@%p11 bra 	$L__BB0_16;
	st.global.u32 	[%rd3+8], %r41;
	add.s32 	%r51, %r50, 3;
$L__BB0_16:
	add.s32 	%r38, %r41, %r31;
	sub.s32 	%r41, %r38, %r5;
	add.s32 	%r52, %r5, %r52;
	add.s32 	%r39, %r39, 1;
	setp.ne.s32 	%p12, %r39, %r30;
	@%p12 bra 	$L__BB0_2;
$L__BB0_17:
	cvta.to.global.u64 	%rd16, %rd5;
	st.global.u32 	[%rd16], %r52;
	ret;

}
	// .globl	_Z22transpose_depad_kernelIfEvPKT_iiPKiiiPS0_
.visible .entry _Z22transpose_depad_kernelIfEvPKT_iiPKiiiPS0_(
	.param .u64 .ptr .align 1 _Z22transpose_depad_kernelIfEvPKT_iiPKiiiPS0__param_0,
	.param .u32 _Z22transpose_depad_kernelIfEvPKT_iiPKiiiPS0__param_1,
	.param .u32 _Z22transpose_depad_kernelIfEvPKT_iiPKiiiPS0__param_2,
	.param .u64 .ptr .align 1 _Z22transpose_depad_kernelIfEvPKT_iiPKiiiPS0__param_3,
	.param .u32 _Z22transpose_depad_kernelIfEvPKT_iiPKiiiPS0__param_4,
	.param .u32 _Z22transpose_depad_kernelIfEvPKT_iiPKiiiPS0__param_5,
	.param .u64 .ptr .align 1 _Z22transpose_depad_kernelIfEvPKT_iiPKiiiPS0__param_6
)
{
	.reg .pred 	%p<13>;
	.reg .b32 	%r<105>;
	.reg .b32 	%f<2>;
	.reg .b64 	%rd<47>;

	ld.param.u64 	%rd25, [_Z22transpose_depad_kernelIfEvPKT_iiPKiiiPS0__param_0];
	ld.param.u32 	%r23, [_Z22transpose_depad_kernelIfEvPKT_iiPKiiiPS0__param_2];
	ld.param.u64 	%rd27, [_Z22transpose_depad_kernelIfEvPKT_iiPKiiiPS0__param_3];
	ld.param.u32 	%r24, [_Z22transpose_depad_kernelIfEvPKT_iiPKiiiPS0__param_4];
	ld.param.u32 	%r25, [_Z22transpose_depad_kernelIfEvPKT_iiPKiiiPS0__param_5];
	ld.param.u64 	%rd26, [_Z22transpose_depad_kernelIfEvPKT_iiPKiiiPS0__param_6];
	cvta.to.global.u64 	%rd1, %rd27;
	mov.u32 	%r104, %tid.x;
	mov.u32 	%r2, %ctaid.x;
	mul.lo.s32 	%r3, %r24, %r23;
	div.u32 	%r26, %r2, %r3;
	rem.u32 	%r4, %r2, %r23;
	cvt.u64.u32 	%rd2, %r26;
	mul.wide.u32 	%rd28, %r26, 4;
	add.s64 	%rd29, %rd1, %rd28;
	ld.global.u32 	%r27, [%rd29];
	setp.ge.s32 	%p1, %r4, %r27;
	@%p1 bra 	$L__BB1_17;
	setp.gt.u32 	%p2, %r3, %r2;
	mov.b32 	%r102, 0;
	@%p2 bra 	$L__BB1_14;
	cvt.u32.u64 	%r31, %rd2;
	max.u64 	%rd3, %rd2, 1;
	and.b64  	%rd4, %rd3, 15;
	setp.lt.u32 	%p3, %r31, 16;
	mov.b32 	%r102, 0;
	mov.b64 	%rd40, 0;
	@%p3 bra 	$L__BB1_5;
	and.b64  	%rd40, %rd3, 2147483632;
	add.s64 	%rd45, %rd1, 32;
	mov.b32 	%r102, 0;
	mov.u64 	%rd46, %rd40;
$L__BB1_4:
	.pragma "nounroll";
	ld.global.u32 	%r33, [%rd45+-32];
	add.s32 	%r34, %r33, %r102;
	ld.global.u32 	%r35, [%rd45+-28];
	add.s32 	%r36, %r35, %r34;
	ld.global.u32 	%r37, [%rd45+-24];
	add.s32 	%r38, %r37, %r36;
	ld.global.u32 	%r39, [%rd45+-20];
	add.s32 	%r40, %r39, %r38;
	ld.global.u32 	%r41, [%rd45+-16];
	add.s32 	%r42, %r41, %r40;
	ld.global.u32 	%r43, [%rd45+-12];
	add.s32 	%r44, %r43, %r42;
	ld.global.u32 	%r45, [%rd45+-8];
	add.s32 	%r46, %r45, %r44;
	ld.global.u32 	%r47, [%rd45+-4];
	add.s32 	%r48, %r47, %r46;
	ld.global.u32 	%r49, [%rd45];
	add.s32 	%r50, %r49, %r48;
	ld.global.u32 	%r51, [%rd45+4];
	add.s32 	%r52, %r51, %r50;
	ld.global.u32 	%r53, [%rd45+8];
	add.s32 	%r54, %r53, %r52;
	ld.global.u32 	%r55, [%rd45+12];
	add.s32 	%r56, %r55, %r54;
	ld.global.u32 	%r57, [%rd45+16];
	add.s32 	%r58, %r57, %r56;
	ld.global.u32 	%r59, [%rd45+20];
	add.s32 	%r60, %r59, %r58;
	ld.global.u32 	%r61, [%rd45+24];
	add.s32 	%r62, %r61, %r60;
	ld.global.u32 	%r63, [%rd45+28];
	add.s32 	%r102, %r63, %r62;
	add.s64 	%rd46, %rd46, -16;
	add.s64 	%rd45, %rd45, 64;
	setp.eq.s64 	%p4, %rd46, 0;
	@%p4 bra 	$L__BB1_5;
	bra.uni 	$L__BB1_4;
$L__BB1_5:
	setp.eq.s64 	%p5, %rd4, 0;
	@%p5 bra 	$L__BB1_14;
	and.b64  	%rd8, %rd3, 7;
	setp.lt.u64 	%p6, %rd4, 8;
	@%p6 bra 	$L__BB1_8;
	shl.b64 	%rd31, %rd40, 2;
	add.s64 	%rd32, %rd1, %rd31;
	ld.global.u32 	%r65, [%rd32];
	add.s32 	%r66, %r65, %r102;
	ld.global.u32 	%r67, [%rd32+4];
	add.s32 	%r68, %r67, %r66;
	ld.global.u32 	%r69, [%rd32+8];
	add.s32 	%r70, %r69, %r68;
	ld.global.u32 	%r71, [%rd32+12];
	add.s32 	%r72, %r71, %r70;
	ld.global.u32 	%r73, [%rd32+16];
	add.s32 	%r74, %r73, %r72;
	ld.global.u32 	%r75, [%rd32+20];
	add.s32 	%r76, %r75, %r74;
	ld.global.u32 	%r77, [%rd32+24];
	add.s32 	%r78, %r77, %r76;
	ld.global.u32 	%r79, [%rd32+28];
	add.s32 	%r102, %r79, %r78;
	add.s64 	%rd40, %rd40, 8;
$L__BB1_8:
	setp.eq.s64 	%p7, %rd8, 0;
	@%p7 bra 	$L__BB1_14;
	and.b64  	%rd43, %rd3, 3;
	setp.lt.u64 	%p8, %rd8, 4;
	@%p8 bra 	$L__BB1_11;
	shl.b64 	%rd33, %rd40, 2;
	add.s64 	%rd34, %rd1, %rd33;
	ld.global.u32 	%r81, [%rd34];
	add.s32 	%r82, %r81, %r102;
	ld.global.u32 	%r83, [%rd34+4];
	add.s32 	%r84, %r83, %r82;
	ld.global.u32 	%r85, [%rd34+8];
	add.s32 	%r86, %r85, %r84;
	ld.global.u32 	%r87, [%rd34+12];
	add.s32 	%r102, %r87, %r86;
	add.s64 	%rd40, %rd40, 4;
$L__BB1_11:
	setp.eq.s64 	%p9, %rd43, 0;
	@%p9 bra 	$L__BB1_14;
	shl.b64 	%rd35, %rd40, 2;
	add.s64 	%rd44, %rd1, %rd35;
$L__BB1_13:
	.pragma "nounroll";
	ld.global.u32 	%r88, [%rd44];
	add.s32 	%r102, %r88, %r102;
	add.s64 	%rd44, %rd44, 4;
	add.s64 	%rd43, %rd43, -1;
	setp.ne.s64 	%p10, %rd43, 0;
	@%p10 bra 	$L__BB1_13;
$L__BB1_14:
	setp.ge.s32 	%p11, %r104, %r25;
	@%p11 bra 	$L__BB1_17;
	mul.lo.s32 	%r16, %r25, %r2;
	add.s32 	%r89, %r102, %r4;
	rem.u32 	%r90, %r2, %r3;
	div.u32 	%r91, %r90, %r23;
	mad.lo.s32 	%r92, %r89, %r24, %r91;
	mul.lo.s32 	%r17, %r92, %r25;
	mov.u32 	%r18, %ntid.x;
	cvta.to.global.u64 	%rd19, %rd25;
	cvta.to.global.u64 	%rd20, %rd26;
$L__BB1_16:
	add.s32 	%r93, %r104, %r16;
	mul.wide.u32 	%rd36, %r93, 4;
	add.s64 	%rd37, %rd19, %rd36;
	ld.global.f32 	%f1, [%rd37];
	add.s32 	%r94, %r104, %r17;
	mul.wide.s32 	%rd38, %r94, 4;
	add.s64 	%rd39, %rd20, %rd38;
	st.global.f32 	[%rd39], %f1;
	add.s32 	%r104, %r104, %r18;
	setp.lt.s32 	%p12, %r104, %r25;
	@%p12 bra 	$L__BB1_16;
$L__BB1_17:
	ret;

}
	// .globl	_Z22transpose_depad_kernelI6__halfEvPKT_iiPKiiiPS1_
.visible .entry _Z22transpose_depad_kernelI6__halfEvPKT_iiPKiiiPS1_(
	.param .u64 .ptr .align 1 _Z22transpose_depad_kernelI6__halfEvPKT_iiPKiiiPS1__param_0,
	.param .u32 _Z22transpose_depad_kernelI6__halfEvPKT_iiPKiiiPS1__param_1,
	.param .u32 _Z22transpose_depad_kernelI6__halfEvPKT_iiPKiiiPS1__param_2,
	.param .u64 .ptr .align 1 _Z22transpose_depad_kernelI6__halfEvPKT_iiPKiiiPS1__param_3,
	.param .u32 _Z22transpose_depad_kernelI6__halfEvPKT_iiPKiiiPS1__param_4,
	.param .u32 _Z22transpose_depad_kernelI6__halfEvPKT_iiPKiiiPS1__param_5,
	.param .u64 .ptr .align 1 _Z22transpose_depad_kernelI6__halfEvPKT_iiPKiiiPS1__param_6
)
{
	.reg .pred 	%p<13>;
	.reg .b16 	%rs<2>;
	.reg .b32 	%r<105>;
	.reg .b64 	%rd<47>;

	ld.param.u64 	%rd25, [_Z22transpose_depad_kernelI6__halfEvPKT_iiPKiiiPS1__param_0];
	ld.param.u32 	%r23, [_Z22transpose_depad_kernelI6__halfEvPKT_iiPKiiiPS1__param_2];
	ld.param.u64 	%rd27, [_Z22transpose_depad_kernelI6__halfEvPKT_iiPKiiiPS1__param_3];
	ld.param.u32 	%r24, [_Z22transpose_depad_kernelI6__halfEvPKT_iiPKiiiPS1__param_4];
	ld.param.u32 	%r25, [_Z22transpose_depad_kernelI6__halfEvPKT_iiPKiiiPS1__param_5];
	ld.param.u64 	%rd26, [_Z22transpose_depad_kernelI6__halfEvPKT_iiPKiiiPS1__param_6];
	cvta.to.global.u64 	%rd1, %rd27;
	mov.u32 	%r104, %tid.x;
	mov.u32 	%r2, %ctaid.x;
	mul.lo.s32 	%r3, %r24, %r23;
	div.u32 	%r26, %r2, %r3;
	rem.u32 	%r4, %r2, %r23;
	cvt.u64.u32 	%rd2, %r26;
	mul.wide.u32 	%rd28, %r26, 4;
	add.s64 	%rd29, %rd1, %rd28;
	ld.global.u32 	%r27, [%rd29];
	setp.ge.s32 	%p1, %r4, %r27;
	@%p1 bra 	$L__BB2_17;
	setp.gt.u32 	%p2, %r3, %r2;
	mov.b32 	%r102, 0;
	@%p2 bra 	$L__BB2_14;
	cvt.u32.u64 	%r31, %rd2;
	max.u64 	%rd3, %rd2, 1;
	and.b64  	%rd4, %rd3, 15;
	setp.lt.u32 	%p3, %r31, 16;
	mov.b32 	%r102, 0;
	mov.b64 	%rd40, 0;
	@%p3 bra 	$L__BB2_5;
	and.b64  	%rd40, %rd3, 2147483632;
	add.s64 	%rd45, %rd1, 32;
	mov.b32 	%r102, 0;
	mov.u64 	%rd46, %rd40;
$L__BB2_4:
	.pragma "nounroll";
	ld.global.u32 	%r33, [%rd45+-32];
	add.s32 	%r34, %r33, %r102;
	ld.global.u32 	%r35, [%rd45+-28];
	add.s32 	%r36, %r35, %r34;
	ld.global.u32 	%r37, [%rd45+-24];
	add.s32 	%r38, %r37, %r36;
	ld.global.u32 	%r39, [%rd45+-20];
	add.s32 	%r40, %r39, %r38;
	ld.global.u32 	%r41, [%rd45+-16];
	add.s32 	%r42, %r41, %r40;
	ld.global.u32 	%r43, [%rd45+-12];
	add.s32 	%r44, %r43, %r42;
	ld.global.u32 	%r45, [%rd45+-8];
	add.s32 	%r46, %r45, %r44;
	ld.global.u32 	%r47, [%rd45+-4];
	add.s32 	%r48, %r47, %r46;
	ld.global.u32 	%r49, [%rd45];
	add.s32 	%r50, %r49, %r48;
	ld.global.u32 	%r51, [%rd45+4];
	add.s32 	%r52, %r51, %r50;
	ld.global.u32 	%r53, [%rd45+8];
	add.s32 	%r54, %r53, %r52;
	ld.global.u32 	%r55, [%rd45+12];
	add.s32 	%r56, %r55, %r54;
	ld.global.u32 	%r57, [%rd45+16];
	add.s32 	%r58, %r57, %r56;
	ld.global.u32 	%r59, [%rd45+20];
	add.s32 	%r60, %r59, %r58;
	ld.global.u32 	%r61, [%rd45+24];
	add.s32 	%r62, %r61, %r60;
	ld.global.u32 	%r63, [%rd45+28];
	add.s32 	%r102, %r63, %r62;
	add.s64 	%rd46, %rd46, -16;
	add.s64 	%rd45, %rd45, 64;
	setp.eq.s64 	%p4, %rd46, 0;
	@%p4 bra 	$L__BB2_5;
	bra.uni 	$L__BB2_4;
$L__BB2_5:
	setp.eq.s64 	%p5, %rd4, 0;
	@%p5 bra 	$L__BB2_14;
	and.b64  	%rd8, %rd3, 7;
	setp.lt.u64 	%p6, %rd4, 8;
	@%p6 bra 	$L__BB2_8;
	shl.b64 	%rd31, %rd40, 2;
	add.s64 	%rd32, %rd1, %rd31;
	ld.global.u32 	%r65, [%rd32];
	add.s32 	%r66, %r65, %r102;
	ld.global.u32 	%r67, [%rd32+4];
	add.s32 	%r68, %r67, %r66;
	ld.global.u32 	%r69, [%rd32+8];
	add.s32 	%r70, %r69, %r68;
	ld.global.u32 	%r71, [%rd32+12];
	add.s32 	%r72, %r71, %r70;
	ld.global.u32 	%r73, [%rd32+16];
	add.s32 	%r74, %r73, %r72;
	ld.global.u32 	%r75, [%rd32+20];
	add.s32 	%r76, %r75, %r74;
	ld.global.u32 	%r77, [%rd32+24];
	add.s32 	%r78, %r77, %r76;
	ld.global.u32 	%r79, [%rd32+28];
	add.s32 	%r102, %r79, %r78;
	add.s64 	%rd40, %rd40, 8;
$L__BB2_8:
	setp.eq.s64 	%p7, %rd8, 0;
	@%p7 bra 	$L__BB2_14;
	and.b64  	%rd43, %rd3, 3;
	setp.lt.u64 	%p8, %rd8, 4;
	@%p8 bra 	$L__BB2_11;
	shl.b64 	%rd33, %rd40, 2;
	add.s64 	%rd34, %rd1, %rd33;
	ld.global.u32 	%r81, [%rd34];
	add.s32 	%r82, %r81, %r102;
	ld.global.u32 	%r83, [%rd34+4];
	add.s32 	%r84, %r83, %r82;
	ld.global.u32 	%r85, [%rd34+8];
	add.s32 	%r86, %r85, %r84;
	ld.global.u32 	%r87, [%rd34+12];
	add.s32 	%r102, %r87, %r86;
	add.s64 	%rd40, %rd40, 4;
$L__BB2_11:
	setp.eq.s64 	%p9, %rd43, 0;
	@%p9 bra 	$L__BB2_14;
	shl.b64 	%rd35, %rd40, 2;
	add.s64 	%rd44, %rd1, %rd35;
$L__BB2_13:
	.pragma "nounroll";
	ld.global.u32 	%r88, [%rd44];
	add.s32 	%r102, %r88, %r102;
	add.s64 	%rd44, %rd44, 4;
	add.s64 	%rd43, %rd43, -1;
	setp.ne.s64 	%p10, %rd43, 0;
	@%p10 bra 	$L__BB2_13;
$L__BB2_14:
	setp.ge.s32 	%p11, %r104, %r25;
	@%p11 bra 	$L__BB2_17;
	add.s32 	%r89, %r102, %r4;
	rem.u32 	%r90, %r2, %r3;
	div.u32 	%r91, %r90, %r23;
	mad.lo.s32 	%r92, %r89, %r24, %r91;
	mul.lo.s32 	%r16, %r92, %r25;
	mul.lo.s32 	%r17, %r25, %r2;
	mov.u32 	%r18, %ntid.x;
	cvta.to.global.u64 	%rd19, %rd25;
	cvta.to.global.u64 	%rd20, %rd26;
$L__BB2_16:
	add.s32 	%r93, %r104, %r16;
	mul.wide.s32 	%rd36, %r93, 2;
	add.s64 	%rd37, %rd20, %rd36;
	add.s32 	%r94, %r104, %r17;
	mul.wide.u32 	%rd38, %r94, 2;
	add.s64 	%rd39, %rd19, %rd38;
	ld.global.u16 	%rs1, [%rd39];
	st.global.u16 	[%rd37], %rs1;
	add.s32 	%r104, %r104, %r18;
	setp.lt.s32 	%p12, %r104, %r25;
	@%p12 bra 	$L__BB2_16;
$L__BB2_17:
	ret;

}
	// .globl	_Z20transpose_pad_kernelIfEvPKT_iiPKiiiPS0_
.visible .entry _Z20transpose_pad_kernelIfEvPKT_iiPKiiiPS0_(
	.param .u64 .ptr .align 1 _Z20transpose_pad_kernelIfEvPKT_iiPKiiiPS0__param_0,
	.param .u32 _Z20transpose_pad_kernelIfEvPKT_iiPKiiiPS0__param_1,
	.param .u32 _Z20transpose_pad_kernelIfEvPKT_iiPKiiiPS0__param_2,
	.param .u64 .ptr .align 1 _Z20transpose_pad_kernelIfEvPKT_iiPKiiiPS0__param_3,
	.param .u32 _Z20transpose_pad_kernelIfEvPKT_iiPKiiiPS0__param_4,
	.param .u32 _Z20transpose_pad_kernelIfEvPKT_iiPKiiiPS0__param_5,
	.param .u64 .ptr .align 1 _Z20transpose_pad_kernelIfEvPKT_iiPKiiiPS0__param_6
)
{
	.reg .pred 	%p<13>;
	.reg .b32 	%r<106>;
	.reg .b32 	%f<5>;
	.reg .b64 	%rd<47>;

	ld.param.u64 	%rd26, [_Z20transpose_pad_kernelIfEvPKT_iiPKiiiPS0__param_0];
	ld.param.u32 	%r26, [_Z20transpose_pad_kernelIfEvPKT_iiPKiiiPS0__param_2];
	ld.param.u64 	%rd28, [_Z20transpose_pad_kernelIfEvPKT_iiPKiiiPS0__param_3];
	ld.param.u32 	%r23, [_Z20transpose_pad_kernelIfEvPKT_iiPKiiiPS0__param_4];
	ld.param.u32 	%r24, [_Z20transpose_pad_kernelIfEvPKT_iiPKiiiPS0__param_5];
	ld.param.u64 	%rd27, [_Z20transpose_pad_kernelIfEvPKT_iiPKiiiPS0__param_6];
	cvta.to.global.u64 	%rd1, %rd28;
	mov.u32 	%r105, %tid.x;
	mov.u32 	%r2, %ctaid.x;
	mul.lo.s32 	%r27, %r23, %r26;
	div.u32 	%r28, %r2, %r27;
	mul.lo.s32 	%r29, %r28, %r27;
	sub.s32 	%r30, %r2, %r29;
	div.u32 	%r3, %r30, %r26;
	rem.u32 	%r4, %r2, %r26;
	cvt.u64.u32 	%rd2, %r28;
	setp.gt.u32 	%p1, %r27, %r2;
	mov.b32 	%r103, 0;
	@%p1 bra 	$L__BB3_13;
	cvt.u32.u64 	%r33, %rd2;
	max.u64 	%rd3, %rd2, 1;
	and.b64  	%rd4, %rd3, 15;
	setp.lt.u32 	%p2, %r33, 16;
	mov.b32 	%r103, 0;
	mov.b64 	%rd40, 0;
	@%p2 bra 	$L__BB3_4;
	and.b64  	%rd40, %rd3, 2147483632;
	add.s64 	%rd45, %rd1, 32;
	mov.b32 	%r103, 0;
	mov.u64 	%rd46, %rd40;
$L__BB3_3:
	.pragma "nounroll";
	ld.global.u32 	%r35, [%rd45+-32];
	add.s32 	%r36, %r35, %r103;
	ld.global.u32 	%r37, [%rd45+-28];
	add.s32 	%r38, %r37, %r36;
	ld.global.u32 	%r39, [%rd45+-24];
	add.s32 	%r40, %r39, %r38;
	ld.global.u32 	%r41, [%rd45+-20];
	add.s32 	%r42, %r41, %r40;
	ld.global.u32 	%r43, [%rd45+-16];
	add.s32 	%r44, %r43, %r42;
	ld.global.u32 	%r45, [%rd45+-12];
	add.s32 	%r46, %r45, %r44;
	ld.global.u32 	%r47, [%rd45+-8];
	add.s32 	%r48, %r47, %r46;
	ld.global.u32 	%r49, [%rd45+-4];
	add.s32 	%r50, %r49, %r48;
	ld.global.u32 	%r51, [%rd45];
	add.s32 	%r52, %r51, %r50;
	ld.global.u32 	%r53, [%rd45+4];
	add.s32 	%r54, %r53, %r52;
	ld.global.u32 	%r55, [%rd45+8];
	add.s32 	%r56, %r55, %r54;
	ld.global.u32 	%r57, [%rd45+12];
	add.s32 	%r58, %r57, %r56;
	ld.global.u32 	%r59, [%rd45+16];
	add.s32 	%r60, %r59, %r58;
	ld.global.u32 	%r61, [%rd45+20];
	add.s32 	%r62, %r61, %r60;
	ld.global.u32 	%r63, [%rd45+24];
	add.s32 	%r64, %r63, %r62;
	ld.global.u32 	%r65, [%rd45+28];
	add.s32 	%r103, %r65, %r64;
	add.s64 	%rd46, %rd46, -16;
	add.s64 	%rd45, %rd45, 64;
	setp.eq.s64 	%p3, %rd46, 0;
	@%p3 bra 	$L__BB3_4;
	bra.uni 	$L__BB3_3;
$L__BB3_4:
	setp.eq.s64 	%p4, %rd4, 0;
	@%p4 bra 	$L__BB3_13;
	and.b64  	%rd8, %rd3, 7;
	setp.lt.u64 	%p5, %rd4, 8;
	@%p5 bra 	$L__BB3_7;
	shl.b64 	%rd30, %rd40, 2;
	add.s64 	%rd31, %rd1, %rd30;
	ld.global.u32 	%r67, [%rd31];
	add.s32 	%r68, %r67, %r103;
	ld.global.u32 	%r69, [%rd31+4];
	add.s32 	%r70, %r69, %r68;
	ld.global.u32 	%r71, [%rd31+8];
	add.s32 	%r72, %r71, %r70;
	ld.global.u32 	%r73, [%rd31+12];
	add.s32 	%r74, %r73, %r72;
	ld.global.u32 	%r75, [%rd31+16];
	add.s32 	%r76, %r75, %r74;
	ld.global.u32 	%r77, [%rd31+20];
	add.s32 	%r78, %r77, %r76;
	ld.global.u32 	%r79, [%rd31+24];
	add.s32 	%r80, %r79, %r78;
	ld.global.u32 	%r81, [%rd31+28];
	add.s32 	%r103, %r81, %r80;
	add.s64 	%rd40, %rd40, 8;
$L__BB3_7:
	setp.eq.s64 	%p6, %rd8, 0;
	@%p6 bra 	$L__BB3_13;
	and.b64  	%rd43, %rd3, 3;
	setp.lt.u64 	%p7, %rd8, 4;
	@%p7 bra 	$L__BB3_10;
	shl.b64 	%rd32, %rd40, 2;
	add.s64 	%rd33, %rd1, %rd32;
	ld.global.u32 	%r83, [%rd33];
	add.s32 	%r84, %r83, %r103;
	ld.global.u32 	%r85, [%rd33+4];
	add.s32 	%r86, %r85, %r84;
	ld.global.u32 	%r87, [%rd33+8];
	add.s32 	%r88, %r87, %r86;
	ld.global.u32 	%r89, [%rd33+12];
	add.s32 	%r103, %r89, %r88;
	add.s64 	%rd40, %rd40, 4;
$L__BB3_10:
	setp.eq.s64 	%p8, %rd43, 0;
	@%p8 bra 	$L__BB3_13;
	shl.b64 	%rd34, %rd40, 2;
	add.s64 	%rd44, %rd1, %rd34;
$L__BB3_12:
	.pragma "nounroll";
	ld.global.u32 	%r90, [%rd44];
	add.s32 	%r103, %r90, %r103;
	add.s64 	%rd44, %rd44, 4;
	add.s64 	%rd43, %rd43, -1;
	setp.ne.s64 	%p9, %rd43, 0;
	@%p9 bra 	$L__BB3_12;
$L__BB3_13:
	setp.ge.s32 	%p10, %r105, %r24;
	@%p10 bra 	$L__BB3_18;
	shl.b64 	%rd35, %rd2, 2;
	add.s64 	%rd19, %rd1, %rd35;
	add.s32 	%r91, %r103, %r4;
	mad.lo.s32 	%r92, %r91, %r23, %r3;
	mul.lo.s32 	%r16, %r92, %r24;
	mul.lo.s32 	%r17, %r24, %r2;
	mov.u32 	%r18, %ntid.x;
	cvta.to.global.u64 	%rd20, %rd27;
	cvta.to.global.u64 	%rd21, %rd26;
$L__BB3_15:
	ld.global.u32 	%r93, [%rd19];
	setp.ge.s32 	%p11, %r4, %r93;
	mov.f32 	%f4, 0f00000000;
	@%p11 bra 	$L__BB3_17;
	add.s32 	%r94, %r105, %r16;
	mul.wide.s32 	%rd36, %r94, 4;
	add.s64 	%rd37, %rd21, %rd36;
	ld.global.f32 	%f4, [%rd37];
$L__BB3_17:
	add.s32 	%r95, %r105, %r17;
	mul.wide.u32 	%rd38, %r95, 4;
	add.s64 	%rd39, %rd20, %rd38;
	st.global.f32 	[%rd39], %f4;
	add.s32 	%r105, %r105, %r18;
	setp.lt.s32 	%p12, %r105, %r24;
	@%p12 bra 	$L__BB3_15;
$L__BB3_18:
	ret;

}
	// .globl	_Z20transpose_pad_kernelI6__halfEvPKT_iiPKiiiPS1_
.visible .entry _Z20transpose_pad_kernelI6__halfEvPKT_iiPKiiiPS1_(
	.param .u64 .ptr .align 1 _Z20transpose_pad_kernelI6__halfEvPKT_iiPKiiiPS1__param_0,
	.param .u32 _Z20transpose_pad_kernelI6__halfEvPKT_iiPKiiiPS1__param_1,
	.param .u32 _Z20transpose_pad_kernelI6__halfEvPKT_iiPKiiiPS1__param_2,
	.param .u64 .ptr .align 1 _Z20transpose_pad_kernelI6__halfEvPKT_iiPKiiiPS1__param_3,
	.param .u32 _Z20transpose_pad_kernelI6__halfEvPKT_iiPKiiiPS1__param_4,
	.param .u32 _Z20transpose_pad_kernelI6__halfEvPKT_iiPKiiiPS1__param_5,
	.param .u64 .ptr .align 1 _Z20transpose_pad_kernelI6__halfEvPKT_iiPKiiiPS1__param_6
)
{
	.reg .pred 	%p<13>;
	.reg .b16 	%rs<6>;
	.reg .b32 	%r<106>;
	.reg .b32 	%f<2>;
	.reg .b64 	%rd<47>;

	ld.param.u64 	%rd26, [_Z20transpose_pad_kernelI6__halfEvPKT_iiPKiiiPS1__param_0];
	ld.param.u32 	%r26, [_Z20transpose_pad_kernelI6__halfEvPKT_iiPKiiiPS1__param_2];
	ld.param.u64 	%rd28, [_Z20transpose_pad_kernelI6__halfEvPKT_iiPKiiiPS1__param_3];
	ld.param.u32 	%r23, [_Z20transpose_pad_kernelI6__halfEvPKT_iiPKiiiPS1__param_4];
	ld.param.u32 	%r24, [_Z20transpose_pad_kernelI6__halfEvPKT_iiPKiiiPS1__param_5];
	ld.param.u64 	%rd27, [_Z20transpose_pad_kernelI6__halfEvPKT_iiPKiiiPS1__param_6];
	cvta.to.global.u64 	%rd1, %rd28;
	mov.u32 	%r105, %tid.x;
	mov.u32 	%r2, %ctaid.x;
	mul.lo.s32 	%r27, %r23, %r26;
	div.u32 	%r28, %r2, %r27;
	mul.lo.s32 	%r29, %r28, %r27;
	sub.s32 	%r30, %r2, %r29;
	div.u32 	%r3, %r30, %r26;
	rem.u32 	%r4, %r2, %r26;
	cvt.u64.u32 	%rd2, %r28;
	setp.gt.u32 	%p1, %r27, %r2;
	mov.b32 	%r103, 0;
	@%p1 bra 	$L__BB4_13;
	cvt.u32.u64 	%r33, %rd2;
	max.u64 	%rd3, %rd2, 1;
	and.b64  	%rd4, %rd3, 15;
	setp.lt.u32 	%p2, %r33, 16;
	mov.b32 	%r103, 0;
	mov.b64 	%rd40, 0;
	@%p2 bra 	$L__BB4_4;
	and.b64  	%rd40, %rd3, 2147483632;
	add.s64 	%rd45, %rd1, 32;
	mov.b32 	%r103, 0;
	mov.u64 	%rd46, %rd40;
$L__BB4_3:
	.pragma "nounroll";
	ld.global.u32 	%r35, [%rd45+-32];
	add.s32 	%r36, %r35, %r103;
	ld.global.u32 	%r37, [%rd45+-28];
	add.s32 	%r38, %r37, %r36;
	ld.global.u32 	%r39, [%rd45+-24];
	add.s32 	%r40, %r39, %r38;
	ld.global.u32 	%r41, [%rd45+-20];
	add.s32 	%r42, %r41, %r40;
	ld.global.u32 	%r43, [%rd45+-16];
	add.s32 	%r44, %r43, %r42;
	ld.global.u32 	%r45, [%rd45+-12];
	add.s32 	%r46, %r45, %r44;
	ld.global.u32 	%r47, [%rd45+-8];
	add.s32 	%r48, %r47, %r46;
	ld.global.u32 	%r49, [%rd45+-4];
	add.s32 	%r50, %r49, %r48;
	ld.global.u32 	%r51, [%rd45];
	add.s32 	%r52, %r51, %r50;
	ld.global.u32 	%r53, [%rd45+4];
	add.s32 	%r54, %r53, %r52;
	ld.global.u32 	%r55, [%rd45+8];
	add.s32 	%r56, %r55, %r54;
	ld.global.u32 	%r57, [%rd45+12];
	add.s32 	%r58, %r57, %r56;
	ld.global.u32 	%r59, [%rd45+16];
	add.s32 	%r60, %r59, %r58;
	ld.global.u32 	%r61, [%rd45+20];
	add.s32 	%r62, %r61, %r60;
	ld.global.u32 	%r63, [%rd45+24];
	add.s32 	%r64, %r63, %r62;
	ld.global.u32 	%r65, [%rd45+28];
	add.s32 	%r103, %r65, %r64;
	add.s64 	%rd46, %rd46, -16;
	add.s64 	%rd45, %rd45, 64;
	setp.eq.s64 	%p3, %rd46, 0;
	@%p3 bra 	$L__BB4_4;
	bra.uni 	$L__BB4_3;
$L__BB4_4:
	setp.eq.s64 	%p4, %rd4, 0;
	@%p4 bra 	$L__BB4_13;
	and.b64  	%rd8, %rd3, 7;
	setp.lt.u64 	%p5, %rd4, 8;
	@%p5 bra 	$L__BB4_7;
	shl.b64 	%rd30, %rd40, 2;
	add.s64 	%rd31, %rd1, %rd30;
	ld.global.u32 	%r67, [%rd31];
	add.s32 	%r68, %r67, %r103;
	ld.global.u32 	%r69, [%rd31+4];
	add.s32 	%r70, %r69, %r68;
	ld.global.u32 	%r71, [%rd31+8];
	add.s32 	%r72, %r71, %r70;
	ld.global.u32 	%r73, [%rd31+12];
	add.s32 	%r74, %r73, %r72;
	ld.global.u32 	%r75, [%rd31+16];
	add.s32 	%r76, %r75, %r74;
	ld.global.u32 	%r77, [%rd31+20];
	add.s32 	%r78, %r77, %r76;
	ld.global.u32 	%r79, [%rd31+24];
	add.s32 	%r80, %r79, %r78;
	ld.global.u32 	%r81, [%rd31+28];
	add.s32 	%r103, %r81, %r80;
	add.s64 	%rd40, %rd40, 8;
$L__BB4_7:
	setp.eq.s64 	%p6, %rd8, 0;
	@%p6 bra 	$L__BB4_13;
	and.b64  	%rd43, %rd3, 3;
	setp.lt.u64 	%p7, %rd8, 4;
	@%p7 bra 	$L__BB4_10;
	shl.b64 	%rd32, %rd40, 2;
	add.s64 	%rd33, %rd1, %rd32;
	ld.global.u32 	%r83, [%rd33];
	add.s32 	%r84, %r83, %r103;
	ld.global.u32 	%r85, [%rd33+4];
	add.s32 	%r86, %r85, %r84;
	ld.global.u32 	%r87, [%rd33+8];
	add.s32 	%r88, %r87, %r86;
	ld.global.u32 	%r89, [%rd33+12];
	add.s32 	%r103, %r89, %r88;
	add.s64 	%rd40, %rd40, 4;
$L__BB4_10:
	setp.eq.s64 	%p8, %rd43, 0;
	@%p8 bra 	$L__BB4_13;
	shl.b64 	%rd34, %rd40, 2;
	add.s64 	%rd44, %rd1, %rd34;
$L__BB4_12:
	.pragma "nounroll";
	ld.global.u32 	%r90, [%rd44];
	add.s32 	%r103, %r90, %r103;
	add.s64 	%rd44, %rd44, 4;
	add.s64 	%rd43, %rd43, -1;
	setp.ne.s64 	%p9, %rd43, 0;
	@%p9 bra 	$L__BB4_12;
$L__BB4_13:
	setp.ge.s32 	%p10, %r105, %r24;
	@%p10 bra 	$L__BB4_19;
	shl.b64 	%rd35, %rd2, 2;
	add.s64 	%rd19, %rd1, %rd35;
	add.s32 	%r91, %r103, %r4;
	mad.lo.s32 	%r92, %r91, %r23, %r3;
	mul.lo.s32 	%r16, %r92, %r24;
	mul.lo.s32 	%r17, %r24, %r2;
	mov.u32 	%r18, %ntid.x;
	cvta.to.global.u64 	%rd20, %rd27;
	cvta.to.global.u64 	%rd21, %rd26;
$L__BB4_15:
	ld.global.u32 	%r93, [%rd19];
	setp.lt.s32 	%p11, %r4, %r93;
	@%p11 bra 	$L__BB4_17;
	mov.f32 	%f1, 0f00000000;
	// begin inline asm
	{  cvt.rn.f16.f32 %rs5, %f1;}

	// end inline asm
	bra.uni 	$L__BB4_18;
$L__BB4_17:
	add.s32 	%r94, %r105, %r16;
	mul.wide.s32 	%rd36, %r94, 2;
	add.s64 	%rd37, %rd21, %rd36;
	ld.global.u16 	%rs5, [%rd37];
$L__BB4_18:
	add.s32 	%r95, %r105, %r17;
	mul.wide.u32 	%rd38, %r95, 2;
	add.s64 	%rd39, %rd20, %rd38;
	st.global.u16 	[%rd39], %rs5;
	add.s32 	%r105, %r105, %r18;
	setp.lt.s32 	%p12, %r105, %r24;
	@%p12 bra 	$L__BB4_15;
$L__BB4_19:
	ret;

}
	// .globl	_Z30remove_sequence_length_paddingIfEvPKT_PS0_PKiPii
.visible .entry _Z30remove_sequence_length_paddingIfEvPKT_PS0_PKiPii(
	.param .u64 .ptr .align 1 _Z30remove_sequence_length_paddingIfEvPKT_PS0_PKiPii_param_0,
	.param .u64 .ptr .align 1 _Z30remove_sequence_length_paddingIfEvPKT_PS0_PKiPii_param_1,
	.param .u64 .ptr .align 1 _Z30remove_sequence_length_paddingIfEvPKT_PS0_PKiPii_param_2,
	.param .u64 .ptr .align 1 _Z30remove_sequence_length_paddingIfEvPKT_PS0_PKiPii_param_3,
	.param .u32 _Z30remove_sequence_length_paddingIfEvPKT_PS0_PKiPii_param_4
)
{
	.reg .pred 	%p<3>;
	.reg .b32 	%r<14>;
	.reg .b32 	%f<2>;
	.reg .b64 	%rd<16>;

	ld.param.u64 	%rd3, [_Z30remove_sequence_length_paddingIfEvPKT_PS0_PKiPii_param_0];
	ld.param.u64 	%rd4, [_Z30remove_sequence_length_paddingIfEvPKT_PS0_PKiPii_param_1];
	ld.param.u64 	%rd5, [_Z30remove_sequence_length_paddingIfEvPKT_PS0_PKiPii_param_2];
	ld.param.u64 	%rd6, [_Z30remove_sequence_length_paddingIfEvPKT_PS0_PKiPii_param_3];
	ld.param.u32 	%r9, [_Z30remove_sequence_length_paddingIfEvPKT_PS0_PKiPii_param_4];
	cvta.to.global.u64 	%rd7, %rd6;
	cvta.to.global.u64 	%rd8, %rd5;
	mov.u32 	%r13, %tid.x;
	mov.u32 	%r2, %ctaid.x;
	mul.wide.u32 	%rd9, %r2, 4;
	add.s64 	%rd10, %rd8, %rd9;
	ld.global.u32 	%r3, [%rd10];
	add.s64 	%rd11, %rd7, %rd9;
	st.global.u32 	[%rd11], %r3;
	setp.ge.s32 	%p1, %r13, %r9;
	@%p1 bra 	$L__BB5_3;
	add.s32 	%r10, %r3, %r2;
	mul.lo.s32 	%r4, %r10, %r9;
	mul.lo.s32 	%r5, %r9, %r2;
	mov.u32 	%r6, %ntid.x;
	cvta.to.global.u64 	%rd1, %rd3;
	cvta.to.global.u64 	%rd2, %rd4;
$L__BB5_2:
	add.s32 	%r11, %r13, %r4;
	mul.wide.s32 	%rd12, %r11, 4;
	add.s64 	%rd13, %rd1, %rd12;
	ld.global.f32 	%f1, [%rd13];
	add.s32 	%r12, %r13, %r5;
	mul.wide.s32 	%rd14, %r12, 4;
	add.s64 	%rd15, %rd2, %rd14;
	st.global.f32 	[%rd15], %f1;
	add.s32 	%r13, %r13, %r6;
	setp.lt.s32 	%p2, %r13, %r9;
	@%p2 bra 	$L__BB5_2;
$L__BB5_3:
	ret;

}
	// .globl	_Z30remove_sequence_length_paddingI6__halfEvPKT_PS1_PKiPii
.visible .entry _Z30remove_sequence_length_paddingI6__halfEvPKT_PS1_PKiPii(
	.param .u64 .ptr .align 1 _Z30remove_sequence_length_paddingI6__halfEvPKT_PS1_PKiPii_param_0,
	.param .u64 .ptr .align 1 _Z30remove_sequence_length_paddingI6__halfEvPKT_PS1_PKiPii_param_1,
	.param .u64 .ptr .align 1 _Z30remove_sequence_length_paddingI6__halfEvPKT_PS1_PKiPii_param_2,
	.param .u64 .ptr .align 1 _Z30remove_sequence_length_paddingI6__halfEvPKT_PS1_PKiPii_param_3,
	.param .u32 _Z30remove_sequence_length_paddingI6__halfEvPKT_PS1_PKiPii_param_4
)
{
	.reg .pred 	%p<3>;
	.reg .b16 	%rs<2>;
	.reg .b32 	%r<14>;
	.reg .b64 	%rd<16>;

	ld.param.u64 	%rd3, [_Z30remove_sequence_length_paddingI6__halfEvPKT_PS1_PKiPii_param_0];
	ld.param.u64 	%rd4, [_Z30remove_sequence_length_paddingI6__halfEvPKT_PS1_PKiPii_param_1];
	ld.param.u64 	%rd5, [_Z30remove_sequence_length_paddingI6__halfEvPKT_PS1_PKiPii_param_2];
	ld.param.u64 	%rd6, [_Z30remove_sequence_length_paddingI6__halfEvPKT_PS1_PKiPii_param_3];
	ld.param.u32 	%r9, [_Z30remove_sequence_length_paddingI6__halfEvPKT_PS1_PKiPii_param_4];
	cvta.to.global.u64 	%rd7, %rd6;
	cvta.to.global.u64 	%rd8, %rd5;
	mov.u32 	%r13, %tid.x;
	mov.u32 	%r2, %ctaid.x;
	mul.wide.u32 	%rd9, %r2, 4;
	add.s64 	%rd10, %rd8, %rd9;
	ld.global.u32 	%r3, [%rd10];
	add.s64 	%rd11, %rd7, %rd9;
	st.global.u32 	[%rd11], %r3;
	setp.ge.s32 	%p1, %r13, %r9;
	@%p1 bra 	$L__BB6_3;
	mul.lo.s32 	%r4, %r9, %r2;
	add.s32 	%r10, %r3, %r2;
	mul.lo.s32 	%r5, %r10, %r9;
	mov.u32 	%r6, %ntid.x;
	cvta.to.global.u64 	%rd1, %rd3;
	cvta.to.global.u64 	%rd2, %rd4;
$L__BB6_2:
	add.s32 	%r11, %r13, %r4;
	mul.wide.s32 	%rd12, %r11, 2;
	add.s64 	%rd13, %rd2, %rd12;
	add.s32 	%r12, %r13, %r5;
	mul.wide.s32 	%rd14, %r12, 2;
	add.s64 	%rd15, %rd1, %rd14;
	ld.global.u16 	%rs1, [%rd15];
	st.global.u16 	[%rd13], %rs1;
	add.s32 	%r13, %r13, %r6;
	setp.lt.s32 	%p2, %r13, %r9;
	@%p2 bra 	$L__BB6_2;
$L__BB6_3:
	ret;

}
	// .globl	_Z31rebuild_sequence_length_paddingIfEvPKT_PS0_PKii
.visible .entry _Z31rebuild_sequence_length_paddingIfEvPKT_PS0_PKii(
	.param .u64 .ptr .align 1 _Z31rebuild_sequence_length_paddingIfEvPKT_PS0_PKii_param_0,
	.param .u64 .ptr .align 1 _Z31rebuild_sequence_length_paddingIfEvPKT_PS0_PKii_param_1,
	.param .u64 .ptr .align 1 _Z31rebuild_sequence_length_paddingIfEvPKT_PS0_PKii_param_2,
	.param .u32 _Z31rebuild_sequence_length_paddingIfEvPKT_PS0_PKii_param_3
)
{
	.reg .pred 	%p<3>;
	.reg .b32 	%r<14>;
	.reg .b32 	%f<2>;
	.reg .b64 	%rd<13>;

	ld.param.u64 	%rd3, [_Z31rebuild_sequence_length_paddingIfEvPKT_PS0_PKii_param_0];
	ld.param.u64 	%rd4, [_Z31rebuild_sequence_length_paddingIfEvPKT_PS0_PKii_param_1];
	ld.param.u64 	%rd5, [_Z31rebuild_sequence_length_paddingIfEvPKT_PS0_PKii_param_2];
	ld.param.u32 	%r9, [_Z31rebuild_sequence_length_paddingIfEvPKT_PS0_PKii_param_3];
	cvta.to.global.u64 	%rd6, %rd5;
	mov.u32 	%r13, %tid.x;
	mov.u32 	%r2, %ctaid.x;
	mul.wide.u32 	%rd7, %r2, 4;
	add.s64 	%rd8, %rd6, %rd7;
	ld.global.u32 	%r3, [%rd8];
	setp.ge.s32 	%p1, %r13, %r9;
	@%p1 bra 	$L__BB7_3;
	mul.lo.s32 	%r4, %r9, %r2;
	add.s32 	%r10, %r3, %r2;
	mul.lo.s32 	%r5, %r10, %r9;
	mov.u32 	%r6, %ntid.x;
	cvta.to.global.u64 	%rd1, %rd3;
	cvta.to.global.u64 	%rd2, %rd4;
$L__BB7_2:
	add.s32 	%r11, %r13, %r4;
	mul.wide.s32 	%rd9, %r11, 4;
	add.s64 	%rd10, %rd1, %rd9;
	ld.global.f32 	%f1, [%rd10];
	add.s32 	%r12, %r13, %r5;
	mul.wide.s32 	%rd11, %r12, 4;
	add.s64 	%rd12, %rd2, %rd11;
	st.global.f32 	[%rd12], %f1;
	add.s32 	%r13, %r13, %r6;
	setp.lt.s32 	%p2, %r13, %r9;
	@%p2 bra 	$L__BB7_2;
$L__BB7_3:
	ret;

}
	// .globl	_Z31rebuild_sequence_length_paddingI6__halfEvPKT_PS1_PKii
.visible .entry _Z31rebuild_sequence_length_paddingI6__halfEvPKT_PS1_PKii(
	.param .u64 .ptr .align 1 _Z31rebuild_sequence_length_paddingI6__halfEvPKT_PS1_PKii_param_0,
	.param .u64 .ptr .align 1 _Z31rebuild_sequence_length_paddingI6__halfEvPKT_PS1_PKii_param_1,
	.param .u64 .ptr .align 1 _Z31rebuild_sequence_length_paddingI6__halfEvPKT_PS1_PKii_param_2,
	.param .u32 _Z31rebuild_sequence_length_paddingI6__halfEvPKT_PS1_PKii_param_3
)
{
	.reg .pred 	%p<3>;
	.reg .b16 	%rs<2>;
	.reg .b32 	%r<14>;
	.reg .b64 	%rd<13>;

	ld.param.u64 	%rd3, [_Z31rebuild_sequence_length_paddingI6__halfEvPKT_PS1_PKii_param_0];
	ld.param.u64 	%rd4, [_Z31rebuild_sequence_length_paddingI6__halfEvPKT_PS1_PKii_param_1];
	ld.param.u64 	%rd5, [_Z31rebuild_sequence_length_paddingI6__halfEvPKT_PS1_PKii_param_2];
	ld.param.u32 	%r9, [_Z31rebuild_sequence_length_paddingI6__halfEvPKT_PS1_PKii_param_3];
	cvta.to.global.u64 	%rd6, %rd5;
	mov.u32 	%r13, %tid.x;
	mov.u32 	%r2, %ctaid.x;
	mul.wide.u32 	%rd7, %r2, 4;
	add.s64 	%rd8, %rd6, %rd7;
	ld.global.u32 	%r3, [%rd8];
	setp.ge.s32 	%p1, %r13, %r9;
	@%p1 bra 	$L__BB8_3;
	add.s32 	%r10, %r3, %r2;
	mul.lo.s32 	%r4, %r10, %r9;
	mul.lo.s32 	%r5, %r9, %r2;
	mov.u32 	%r6, %ntid.x;
	cvta.to.global.u64 	%rd1, %rd3;
	cvta.to.global.u64 	%rd2, %rd4;
$L__BB8_2:
	add.s32 	%r11, %r13, %r4;
	mul.wide.s32 	%rd9, %r11, 2;
	add.s64 	%rd10, %rd2, %rd9;
	add.s32 	%r12, %r13, %r5;
	mul.wide.s32 	%rd11, %r12, 2;
	add.s64 	%rd12, %rd1, %rd11;
	ld.global.u16 	%rs1, [%rd12];
	st.global.u16 	[%rd10], %rs1;
	add.s32 	%r13, %r13, %r6;
	setp.lt.s32 	%p2, %r13, %r9;
	@%p2 bra 	$L__BB8_2;
$L__BB8_3:
	ret;

}
	// .globl	_Z25transpose_rebuild_paddingI7__half2EvPT_S2_S2_S2_S2_S2_iiiiPKi
.visible .entry _Z25transpose_rebuild_paddingI7__half2EvPT_S2_S2_S2_S2_S2_iiiiPKi(
	.param .u64 .ptr .align 1 _Z25transpose_rebuild_paddingI7__half2EvPT_S2_S2_S2_S2_S2_iiiiPKi_param_0,
	.param .u64 .ptr .align 1 _Z25transpose_rebuild_paddingI7__half2EvPT_S2_S2_S2_S2_S2_iiiiPKi_param_1,
	.param .u64 .ptr .align 1 _Z25transpose_rebuild_paddingI7__half2EvPT_S2_S2_S2_S2_S2_iiiiPKi_param_2,
	.param .u64 .ptr .align 1 _Z25transpose_rebuild_paddingI7__half2EvPT_S2_S2_S2_S2_S2_iiiiPKi_param_3,
	.param .u64 .ptr .align 1 _Z25transpose_rebuild_paddingI7__half2EvPT_S2_S2_S2_S2_S2_iiiiPKi_param_4,
	.param .u64 .ptr .align 1 _Z25transpose_rebuild_paddingI7__half2EvPT_S2_S2_S2_S2_S2_iiiiPKi_param_5,
	.param .u32 _Z25transpose_rebuild_paddingI7__half2EvPT_S2_S2_S2_S2_S2_iiiiPKi_param_6,
	.param .u32 _Z25transpose_rebuild_paddingI7__half2EvPT_S2_S2_S2_S2_S2_iiiiPKi_param_7,
	.param .u32 _Z25transpose_rebuild_paddingI7__half2EvPT_S2_S2_S2_S2_S2_iiiiPKi_param_8,
	.param .u32 _Z25transpose_rebuild_paddingI7__half2EvPT_S2_S2_S2_S2_S2_iiiiPKi_param_9,
	.param .u64 .ptr .align 1 _Z25transpose_rebuild_paddingI7__half2EvPT_S2_S2_S2_S2_S2_iiiiPKi_param_10
)
{
	.reg .b32 	%r<22>;
	.reg .b64 	%rd<25>;

	ld.param.u64 	%rd1, [_Z25transpose_rebuild_paddingI7__half2EvPT_S2_S2_S2_S2_S2_iiiiPKi_param_0];
	ld.param.u64 	%rd2, [_Z25transpose_rebuild_paddingI7__half2EvPT_S2_S2_S2_S2_S2_iiiiPKi_param_1];
	ld.param.u64 	%rd3, [_Z25transpose_rebuild_paddingI7__half2EvPT_S2_S2_S2_S2_S2_iiiiPKi_param_2];
	ld.param.u64 	%rd4, [_Z25transpose_rebuild_paddingI7__half2EvPT_S2_S2_S2_S2_S2_iiiiPKi_param_3];
	ld.param.u64 	%rd5, [_Z25transpose_rebuild_paddingI7__half2EvPT_S2_S2_S2_S2_S2_iiiiPKi_param_4];
	ld.param.u64 	%rd6, [_Z25transpose_rebuild_paddingI7__half2EvPT_S2_S2_S2_S2_S2_iiiiPKi_param_5];
	ld.param.u32 	%r1, [_Z25transpose_rebuild_paddingI7__half2EvPT_S2_S2_S2_S2_S2_iiiiPKi_param_7];
	ld.param.u32 	%r2, [_Z25transpose_rebuild_paddingI7__half2EvPT_S2_S2_S2_S2_S2_iiiiPKi_param_8];
	ld.param.u32 	%r3, [_Z25transpose_rebuild_paddingI7__half2EvPT_S2_S2_S2_S2_S2_iiiiPKi_param_9];
	ld.param.u64 	%rd7, [_Z25transpose_rebuild_paddingI7__half2EvPT_S2_S2_S2_S2_S2_iiiiPKi_param_10];
	cvta.to.global.u64 	%rd8, %rd6;
	cvta.to.global.u64 	%rd9, %rd3;
	cvta.to.global.u64 	%rd10, %rd5;
	cvta.to.global.u64 	%rd11, %rd2;
	cvta.to.global.u64 	%rd12, %rd4;
	cvta.to.global.u64 	%rd13, %rd1;
	cvta.to.global.u64 	%rd14, %rd7;
	mov.u32 	%r4, %tid.x;
	mov.u32 	%r5, %ctaid.x;
	mov.u32 	%r6, %ntid.x;
	mul.wide.u32 	%rd15, %r5, 4;
	add.s64 	%rd16, %rd14, %rd15;
	ld.global.u32 	%r7, [%rd16];
	add.s32 	%r8, %r7, %r5;
	div.s32 	%r9, %r8, %r1;
	mul.lo.s32 	%r10, %r9, %r1;
	sub.s32 	%r11, %r8, %r10;
	div.s32 	%r12, %r4, %r3;
	mul.lo.s32 	%r13, %r12, %r3;
	sub.s32 	%r14, %r4, %r13;
	mad.lo.s32 	%r15, %r5, %r6, %r4;
	mad.lo.s32 	%r16, %r9, %r2, %r12;
	mad.lo.s32 	%r17, %r16, %r1, %r11;
	mad.lo.s32 	%r18, %r17, %r3, %r14;
	mul.wide.s32 	%rd17, %r18, 4;
	add.s64 	%rd18, %rd12, %rd17;
	mul.wide.u32 	%rd19, %r15, 4;
	add.s64 	%rd20, %rd13, %rd19;
	ld.global.u32 	%r19, [%rd20];
	st.global.u32 	[%rd18], %r19;
	add.s64 	%rd21, %rd10, %rd17;
	add.s64 	%rd22, %rd11, %rd19;
	ld.global.u32 	%r20, [%rd22];
	st.global.u32 	[%rd21], %r20;
	add.s64 	%rd23, %rd8, %rd17;
	add.s64 	%rd24, %rd9, %rd19;
	ld.global.u32 	%r21, [%rd24];
	st.global.u32 	[%rd23], %r21;
	ret;

}
	// .globl	_Z25transpose_rebuild_paddingIfEvPT_S1_S1_S1_S1_S1_iiiiPKi
.visible .entry _Z25transpose_rebuild_paddingIfEvPT_S1_S1_S1_S1_S1_iiiiPKi(
	.param .u64 .ptr .align 1 _Z25transpose_rebuild_paddingIfEvPT_S1_S1_S1_S1_S1_iiiiPKi_param_0,
	.param .u64 .ptr .align 1 _Z25transpose_rebuild_paddingIfEvPT_S1_S1_S1_S1_S1_iiiiPKi_param_1,
	.param .u64 .ptr .align 1 _Z25transpose_rebuild_paddingIfEvPT_S1_S1_S1_S1_S1_iiiiPKi_param_2,
	.param .u64 .ptr .align 1 _Z25transpose_rebuild_paddingIfEvPT_S1_S1_S1_S1_S1_iiiiPKi_param_3,
	.param .u64 .ptr .align 1 _Z25transpose_rebuild_paddingIfEvPT_S1_S1_S1_S1_S1_iiiiPKi_param_4,
	.param .u64 .ptr .align 1 _Z25transpose_rebuild_paddingIfEvPT_S1_S1_S1_S1_S1_iiiiPKi_param_5,
	.param .u32 _Z25transpose_rebuild_paddingIfEvPT_S1_S1_S1_S1_S1_iiiiPKi_param_6,
	.param .u32 _Z25transpose_rebuild_paddingIfEvPT_S1_S1_S1_S1_S1_iiiiPKi_param_7,
	.param .u32 _Z25transpose_rebuild_paddingIfEvPT_S1_S1_S1_S1_S1_iiiiPKi_param_8,
	.param .u32 _Z25transpose_rebuild_paddingIfEvPT_S1_S1_S1_S1_S1_iiiiPKi_param_9,
	.param .u64 .ptr .align 1 _Z25transpose_rebuild_paddingIfEvPT_S1_S1_S1_S1_S1_iiiiPKi_param_10
)
{
	.reg .b32 	%r<19>;
	.reg .b32 	%f<4>;
	.reg .b64 	%rd<25>;

	ld.param.u64 	%rd1, [_Z25transpose_rebuild_paddingIfEvPT_S1_S1_S1_S1_S1_iiiiPKi_param_0];
	ld.param.u64 	%rd2, [_Z25transpose_rebuild_paddingIfEvPT_S1_S1_S1_S1_S1_iiiiPKi_param_1];
	ld.param.u64 	%rd3, [_Z25transpose_rebuild_paddingIfEvPT_S1_S1_S1_S1_S1_iiiiPKi_param_2];
	ld.param.u64 	%rd4, [_Z25transpose_rebuild_paddingIfEvPT_S1_S1_S1_S1_S1_iiiiPKi_param_3];
	ld.param.u64 	%rd5, [_Z25transpose_rebuild_paddingIfEvPT_S1_S1_S1_S1_S1_iiiiPKi_param_4];
	ld.param.u64 	%rd6, [_Z25transpose_rebuild_paddingIfEvPT_S1_S1_S1_S1_S1_iiiiPKi_param_5];
	ld.param.u32 	%r1, [_Z25transpose_rebuild_paddingIfEvPT_S1_S1_S1_S1_S1_iiiiPKi_param_7];
	ld.param.u32 	%r2, [_Z25transpose_rebuild_paddingIfEvPT_S1_S1_S1_S1_S1_iiiiPKi_param_8];
	ld.param.u32 	%r3, [_Z25transpose_rebuild_paddingIfEvPT_S1_S1_S1_S1_S1_iiiiPKi_param_9];
	ld.param.u64 	%rd7, [_Z25transpose_rebuild_paddingIfEvPT_S1_S1_S1_S1_S1_iiiiPKi_param_10];
	cvta.to.global.u64 	%rd8, %rd6;
	cvta.to.global.u64 	%rd9, %rd3;
	cvta.to.global.u64 	%rd10, %rd5;
	cvta.to.global.u64 	%rd11, %rd2;
	cvta.to.global.u64 	%rd12, %rd4;
	cvta.to.global.u64 	%rd13, %rd1;
	cvta.to.global.u64 	%rd14, %rd7;
	mov.u32 	%r4, %tid.x;
	mov.u32 	%r5, %ctaid.x;
	mov.u32 	%r6, %ntid.x;
	mul.wide.u32 	%rd15, %r5, 4;
	add.s64 	%rd16, %rd14, %rd15;
	ld.global.u32 	%r7, [%rd16];
	add.s32 	%r8, %r7, %r5;
	div.s32 	%r9, %r8, %r1;
	mul.lo.s32 	%r10, %r9, %r1;
	sub.s32 	%r11, %r8, %r10;
	div.s32 	%r12, %r4, %r3;
	mul.lo.s32 	%r13, %r12, %r3;
	sub.s32 	%r14, %r4, %r13;
	mad.lo.s32 	%r15, %r5, %r6, %r4;
	mad.lo.s32 	%r16, %r9, %r2, %r12;
	mad.lo.s32 	%r17, %r16, %r1, %r11;
	mad.lo.s32 	%r18, %r17, %r3, %r14;
	mul.wide.u32 	%rd17, %r15, 4;
	add.s64 	%rd18, %rd13, %rd17;
	ld.global.f32 	%f1, [%rd18];
	mul.wide.s32 	%rd19, %r18, 4;
	add.s64 	%rd20, %rd12, %rd19;
	st.global.f32 	[%rd20], %f1;
	add.s64 	%rd21, %rd11, %rd17;
	ld.global.f32 	%f2, [%rd21];
	add.s64 	%rd22, %rd10, %rd19;
	st.global.f32 	[%rd22], %f2;
	add.s64 	%rd23, %rd9, %rd17;
	ld.global.f32 	%f3, [%rd23];
	add.s64 	%rd24, %rd8, %rd19;
	st.global.f32 	[%rd24], %f3;
	ret;

}
	// .globl	_Z25transpose_rebuild_paddingI6__halfEvPT_S2_S2_S2_S2_S2_iiiiPKi
.visible .entry _Z25transpose_rebuild_paddingI6__halfEvPT_S2_S2_S2_S2_S2_iiiiPKi(
	.param .u64 .ptr .align 1 _Z25transpose_rebuild_paddingI6__halfEvPT_S2_S2_S2_S2_S2_iiiiPKi_param_0,
	.param .u64 .ptr .align 1 _Z25transpose_rebuild_paddingI6__halfEvPT_S2_S2_S2_S2_S2_iiiiPKi_param_1,
	.param .u64 .ptr .align 1 _Z25transpose_rebuild_paddingI6__halfEvPT_S2_S2_S2_S2_S2_iiiiPKi_param_2,
	.param .u64 .ptr .align 1 _Z25transpose_rebuild_paddingI6__halfEvPT_S2_S2_S2_S2_S2_iiiiPKi_param_3,
	.param .u64 .ptr .align 1 _Z25transpose_rebuild_paddingI6__halfEvPT_S2_S2_S2_S2_S2_iiiiPKi_param_4,
	.param .u64 .ptr .align 1 _Z25transpose_rebuild_paddingI6__halfEvPT_S2_S2_S2_S2_S2_iiiiPKi_param_5,
	.param .u32 _Z25transpose_rebuild_paddingI6__halfEvPT_S2_S2_S2_S2_S2_iiiiPKi_param_6,
	.param .u32 _Z25transpose_rebuild_paddingI6__halfEvPT_S2_S2_S2_S2_S2_iiiiPKi_param_7,
	.param .u32 _Z25transpose_rebuild_paddingI6__halfEvPT_S2_S2_S2_S2_S2_iiiiPKi_param_8,
	.param .u32 _Z25transpose_rebuild_paddingI6__halfEvPT_S2_S2_S2_S2_S2_iiiiPKi_param_9,
	.param .u64 .ptr .align 1 _Z25transpose_rebuild_paddingI6__halfEvPT_S2_S2_S2_S2_S2_iiiiPKi_param_10
)
{
	.reg .b16 	%rs<4>;
	.reg .b32 	%r<19>;
	.reg .b64 	%rd<25>;

	ld.param.u64 	%rd1, [_Z25transpose_rebuild_paddingI6__halfEvPT_S2_S2_S2_S2_S2_iiiiPKi_param_0];
	ld.param.u64 	%rd2, [_Z25transpose_rebuild_paddingI6__halfEvPT_S2_S2_S2_S2_S2_iiiiPKi_param_1];
	ld.param.u64 	%rd3, [_Z25transpose_rebuild_paddingI6__halfEvPT_S2_S2_S2_S2_S2_iiiiPKi_param_2];
	ld.param.u64 	%rd4, [_Z25transpose_rebuild_paddingI6__halfEvPT_S2_S2_S2_S2_S2_iiiiPKi_param_3];
	ld.param.u64 	%rd5, [_Z25transpose_rebuild_paddingI6__halfEvPT_S2_S2_S2_S2_S2_iiiiPKi_param_4];
	ld.param.u64 	%rd6, [_Z25transpose_rebuild_paddingI6__halfEvPT_S2_S2_S2_S2_S2_iiiiPKi_param_5];
	ld.param.u32 	%r1, [_Z25transpose_rebuild_paddingI6__halfEvPT_S2_S2_S2_S2_S2_iiiiPKi_param_7];
	ld.param.u32 	%r2, [_Z25transpose_rebuild_paddingI6__halfEvPT_S2_S2_S2_S2_S2_iiiiPKi_param_8];
	ld.param.u32 	%r3, [_Z25transpose_rebuild_paddingI6__halfEvPT_S2_S2_S2_S2_S2_iiiiPKi_param_9];
	ld.param.u64 	%rd7, [_Z25transpose_rebuild_paddingI6__halfEvPT_S2_S2_S2_S2_S2_iiiiPKi_param_10];
	cvta.to.global.u64 	%rd8, %rd6;
	cvta.to.global.u64 	%rd9, %rd3;
	cvta.to.global.u64 	%rd10, %rd5;
	cvta.to.global.u64 	%rd11, %rd2;
	cvta.to.global.u64 	%rd12, %rd4;
	cvta.to.global.u64 	%rd13, %rd1;
	cvta.to.global.u64 	%rd14, %rd7;
	mov.u32 	%r4, %tid.x;
	mov.u32 	%r5, %ctaid.x;
	mov.u32 	%r6, %ntid.x;
	mul.wide.u32 	%rd15, %r5, 4;
	add.s64 	%rd16, %rd14, %rd15;
	ld.global.u32 	%r7, [%rd16];
	add.s32 	%r8, %r7, %r5;
	div.s32 	%r9, %r8, %r1;
	mul.lo.s32 	%r10, %r9, %r1;
	sub.s32 	%r11, %r8, %r10;
	div.s32 	%r12, %r4, %r3;
	mul.lo.s32 	%r13, %r12, %r3;
	sub.s32 	%r14, %r4, %r13;
	mad.lo.s32 	%r15, %r5, %r6, %r4;
	mad.lo.s32 	%r16, %r9, %r2, %r12;
	mad.lo.s32 	%r17, %r16, %r1, %r11;
	mad.lo.s32 	%r18, %r17, %r3, %r14;
	mul.wide.s32 	%rd17, %r18, 2;
	add.s64 	%rd18, %rd12, %rd17;
	mul.wide.u32 	%rd19, %r15, 2;
	add.s64 	%rd20, %rd13, %rd19;
	ld.global.u16 	%rs1, [%rd20];
	st.global.u16 	[%rd18], %rs1;
	add.s64 	%rd21, %rd10, %rd17;
	add.s64 	%rd22, %rd11, %rd19;
	ld.global.u16 	%rs2, [%rd22];
	st.global.u16 	[%rd21], %rs2;
	add.s64 	%rd23, %rd8, %rd17;
	add.s64 	%rd24, %rd9, %rd19;
	ld.global.u16 	%rs3, [%rd24];
	st.global.u16 	[%rd23], %rs3;
	ret;

}
	// .globl	_Z24transpose_remove_paddingI7__half2EvPT_S2_iiiiPKi
.visible .entry _Z24transpose_remove_paddingI7__half2EvPT_S2_iiiiPKi(
	.param .u64 .ptr .align 1 _Z24transpose_remove_paddingI7__half2EvPT_S2_iiiiPKi_param_0,
	.param .u64 .ptr .align 1 _Z24transpose_remove_paddingI7__half2EvPT_S2_iiiiPKi_param_1,
	.param .u32 _Z24transpose_remove_paddingI7__half2EvPT_S2_iiiiPKi_param_2,
	.param .u32 _Z24transpose_remove_paddingI7__half2EvPT_S2_iiiiPKi_param_3,
	.param .u32 _Z24transpose_remove_paddingI7__half2EvPT_S2_iiiiPKi_param_4,
	.param .u32 _Z24transpose_remove_paddingI7__half2EvPT_S2_iiiiPKi_param_5,
	.param .u64 .ptr .align 1 _Z24transpose_remove_paddingI7__half2EvPT_S2_iiiiPKi_param_6
)
{
	.reg .b32 	%r<20>;
	.reg .b64 	%rd<13>;

	ld.param.u64 	%rd1, [_Z24transpose_remove_paddingI7__half2EvPT_S2_iiiiPKi_param_0];
	ld.param.u64 	%rd2, [_Z24transpose_remove_paddingI7__half2EvPT_S2_iiiiPKi_param_1];
	ld.param.u32 	%r1, [_Z24transpose_remove_paddingI7__half2EvPT_S2_iiiiPKi_param_3];
	ld.param.u32 	%r2, [_Z24transpose_remove_paddingI7__half2EvPT_S2_iiiiPKi_param_4];
	ld.param.u32 	%r3, [_Z24transpose_remove_paddingI7__half2EvPT_S2_iiiiPKi_param_5];
	ld.param.u64 	%rd3, [_Z24transpose_remove_paddingI7__half2EvPT_S2_iiiiPKi_param_6];
	cvta.to.global.u64 	%rd4, %rd2;
	cvta.to.global.u64 	%rd5, %rd1;
	cvta.to.global.u64 	%rd6, %rd3;
	mov.u32 	%r4, %tid.x;
	mov.u32 	%r5, %ctaid.x;
	mul.wide.u32 	%rd7, %r5, 4;
	add.s64 	%rd8, %rd6, %rd7;
	ld.global.u32 	%r6, [%rd8];
	add.s32 	%r7, %r6, %r5;
	div.s32 	%r8, %r7, %r1;
	mul.lo.s32 	%r9, %r8, %r1;
	sub.s32 	%r10, %r7, %r9;
	div.s32 	%r11, %r4, %r3;
	mul.lo.s32 	%r12, %r11, %r3;
	sub.s32 	%r13, %r4, %r12;
	mul.lo.s32 	%r14, %r2, %r5;
	mad.lo.s32 	%r15, %r14, %r3, %r4;
	mul.wide.s32 	%rd9, %r15, 4;
	add.s64 	%rd10, %rd4, %rd9;
	mad.lo.s32 	%r16, %r8, %r2, %r11;
	mad.lo.s32 	%r17, %r16, %r1, %r10;
	mad.lo.s32 	%r18, %r17, %r3, %r13;
	mul.wide.s32 	%rd11, %r18, 4;
	add.s64 	%rd12, %rd5, %rd11;
	ld.global.u32 	%r19, [%rd12];
	st.global.u32 	[%rd10], %r19;
	ret;

}
	// .globl	_Z24transpose_remove_paddingIfEvPT_S1_iiiiPKi
.visible .entry _Z24transpose_remove_paddingIfEvPT_S1_iiiiPKi(
	.param .u64 .ptr .align 1 _Z24transpose_remove_paddingIfEvPT_S1_iiiiPKi_param_0,
	.param .u64 .ptr .align 1 _Z24transpose_remove_paddingIfEvPT_S1_iiiiPKi_param_1,
	.param .u32 _Z24transpose_remove_paddingIfEvPT_S1_iiiiPKi_param_2,
	.param .u32 _Z24transpose_remove_paddingIfEvPT_S1_iiiiPKi_param_3,
	.param .u32 _Z24transpose_remove_paddingIfEvPT_S1_iiiiPKi_param_4,
	.param .u32 _Z24transpose_remove_paddingIfEvPT_S1_iiiiPKi_param_5,
	.param .u64 .ptr .align 1 _Z24transpose_remove_paddingIfEvPT_S1_iiiiPKi_param_6
)
{
	.reg .b32 	%r<19>;
	.reg .b32 	%f<2>;
	.reg .b64 	%rd<13>;

	ld.param.u64 	%rd1, [_Z24transpose_remove_paddingIfEvPT_S1_iiiiPKi_param_0];
	ld.param.u64 	%rd2, [_Z24transpose_remove_paddingIfEvPT_S1_iiiiPKi_param_1];
	ld.param.u32 	%r1, [_Z24transpose_remove_paddingIfEvPT_S1_iiiiPKi_param_3];
	ld.param.u32 	%r2, [_Z24transpose_remove_paddingIfEvPT_S1_iiiiPKi_param_4];
	ld.param.u32 	%r3, [_Z24transpose_remove_paddingIfEvPT_S1_iiiiPKi_param_5];
	ld.param.u64 	%rd3, [_Z24transpose_remove_paddingIfEvPT_S1_iiiiPKi_param_6];
	cvta.to.global.u64 	%rd4, %rd2;
	cvta.to.global.u64 	%rd5, %rd1;
	cvta.to.global.u64 	%rd6, %rd3;
	mov.u32 	%r4, %tid.x;
	mov.u32 	%r5, %ctaid.x;
	mul.wide.u32 	%rd7, %r5, 4;
	add.s64 	%rd8, %rd6, %rd7;
	ld.global.u32 	%r6, [%rd8];
	add.s32 	%r7, %r6, %r5;
	div.s32 	%r8, %r7, %r1;
	mul.lo.s32 	%r9, %r8, %r1;
	sub.s32 	%r10, %r7, %r9;
	div.s32 	%r11, %r4, %r3;
	mul.lo.s32 	%r12, %r11, %r3;
	sub.s32 	%r13, %r4, %r12;
	mad.lo.s32 	%r14, %r8, %r2, %r11;
	mad.lo.s32 	%r15, %r14, %r1, %r10;
	mad.lo.s32 	%r16, %r15, %r3, %r13;
	mul.wide.s32 	%rd9, %r16, 4;
	add.s64 	%rd10, %rd5, %rd9;
	ld.global.f32 	%f1, [%rd10];
	mul.lo.s32 	%r17, %r2, %r5;
	mad.lo.s32 	%r18, %r17, %r3, %r4;
	mul.wide.s32 	%rd11, %r18, 4;
	add.s64 	%rd12, %rd4, %rd11;
	st.global.f32 	[%rd12], %f1;
	ret;

}
	// .globl	_Z24transpose_remove_paddingI6__halfEvPT_S2_iiiiPKi
.visible .entry _Z24transpose_remove_paddingI6__halfEvPT_S2_iiiiPKi(
	.param .u64 .ptr .align 1 _Z24transpose_remove_paddingI6__halfEvPT_S2_iiiiPKi_param_0,
	.param .u64 .ptr .align 1 _Z24transpose_remove_paddingI6__halfEvPT_S2_iiiiPKi_param_1,
	.param .u32 _Z24transpose_remove_paddingI6__halfEvPT_S2_iiiiPKi_param_2,
	.param .u32 _Z24transpose_remove_paddingI6__halfEvPT_S2_iiiiPKi_param_3,
	.param .u32 _Z24transpose_remove_paddingI6__halfEvPT_S2_iiiiPKi_param_4,
	.param .u32 _Z24transpose_remove_paddingI6__halfEvPT_S2_iiiiPKi_param_5,
	.param .u64 .ptr .align 1 _Z24transpose_remove_paddingI6__halfEvPT_S2_iiiiPKi_param_6
)
{
	.reg .b16 	%rs<2>;
	.reg .b32 	%r<19>;
	.reg .b64 	%rd<13>;

	ld.param.u64 	%rd1, [_Z24transpose_remove_paddingI6__halfEvPT_S2_iiiiPKi_param_0];
	ld.param.u64 	%rd2, [_Z24transpose_remove_paddingI6__halfEvPT_S2_iiiiPKi_param_1];
	ld.param.u32 	%r1, [_Z24transpose_remove_paddingI6__halfEvPT_S2_iiiiPKi_param_3];
	ld.param.u32 	%r2, [_Z24transpose_remove_paddingI6__halfEvPT_S2_iiiiPKi_param_4];
	ld.param.u32 	%r3, [_Z24transpose_remove_paddingI6__halfEvPT_S2_iiiiPKi_param_5];
	ld.param.u64 	%rd3, [_Z24transpose_remove_paddingI6__halfEvPT_S2_iiiiPKi_param_6];
	cvta.to.global.u64 	%rd4, %rd2;
	cvta.to.global.u64 	%rd5, %rd1;
	cvta.to.global.u64 	%rd6, %rd3;
	mov.u32 	%r4, %tid.x;
	mov.u32 	%r5, %ctaid.x;
	mul.wide.u32 	%rd7, %r5, 4;
	add.s64 	%rd8, %rd6, %rd7;
	ld.global.u32 	%r6, [%rd8];
	add.s32 	%r7, %r6, %r5;
	div.s32 	%r8, %r7, %r1;
	mul.lo.s32 	%r9, %r8, %r1;
	sub.s32 	%r10, %r7, %r9;
	div.s32 	%r11, %r4, %r3;
	mul.lo.s32 	%r12, %r11, %r3;
	sub.s32 	%r13, %r4, %r12;
	mul.lo.s32 	%r14, %r2, %r5;
	mad.lo.s32 	%r15, %r14, %r3, %r4;
	mul.wide.s32 	%rd9, %r15, 2;
	add.s64 	%rd10, %rd4, %rd9;
	mad.lo.s32 	%r16, %r8, %r2, %r11;
	mad.lo.s32 	%r17, %r16, %r1, %r10;
	mad.lo.s32 	%r18, %r17, %r3, %r13;
	mul.wide.s32 	%rd11, %r18, 2;
	add.s64 	%rd12, %rd5, %rd11;
	ld.global.u16 	%rs1, [%rd12];
	st.global.u16 	[%rd10], %rs1;
	ret;

}


// ===== COMPILED SASS (sm_100) =====

	.target	sm_100

	.elftype	@"ET_EXEC"


//--------------------- .note.nv.tkinfo           --------------------------
	.section	.note.nv.tkinfo,"",@"SHT_NOTE"
	.sectionflags	@"SHF_NOTE_NV_TKINFO"
	.tkinfo
        /*0018*/ 	.word	0x00000002
        /*0030*/ 	.string	""
        /*0030*/ 	.string	"ptxas"
        /*0030*/ 	.string	"Cuda compilation tools, release 13.0, V13.0.88"
        /*0030*/ 	.string	"Build cuda_13.0.r13.0/compiler.36424714_0"
        /*0030*/ 	.string	"-arch sm_100 -m 64 "



//--------------------- .note.nv.cuinfo           --------------------------
	.section	.note.nv.cuinfo,"",@"SHT_NOTE"
	.sectionflags	@"SHF_NOTE_NV_CUINFO"
        /*0018*/ 	.short	0x0002
        /*001a*/ 	.short	0x0064
        /*001c*/ 	.short	0x0082
	.zero		2


//--------------------- .nv.info                  --------------------------
	.section	.nv.info,"",@"SHT_CUDA_INFO"
	.align	4


	//----- nvinfo : EIATTR_REGCOUNT
	.align		4
        /*0000*/ 	.byte	0x04, 0x2f
        /*0002*/ 	.short	(.L_1 - .L_0)
	.align		4
.L_0:
        /*0004*/ 	.word	index@(_Z36build_sequence_length_padding_offsetPKiiiPiS1_)
        /*0008*/ 	.word	0x0000000e


	//----- nvinfo : EIATTR_FRAME_SIZE
	.align		4
.L_1:
        /*000c*/ 	.byte	0x04, 0x11
        /*000e*/ 	.short	(.L_3 - .L_2)
	.align		4
.L_2:
        /*0010*/ 	.word	index@(_Z36build_sequence_length_padding_offsetPKiiiPiS1_)
        /*0014*/ 	.word	0x00000000


	//----- nvinfo : EIATTR_REGCOUNT
	.align		4
.L_3:
        /*0018*/ 	.byte	0x04, 0x2f
        /*001a*/ 	.short	(.L_5 - .L_4)
	.align		4
.L_4:
        /*001c*/ 	.word	index@(_Z22transpose_depad_kernelIfEvPKT_iiPKiiiPS0_)
        /*0020*/ 	.word	0x0000001d


	//----- nvinfo : EIATTR_FRAME_SIZE
	.align		4
.L_5:
        /*0024*/ 	.byte	0x04, 0x11
        /*0026*/ 	.short	(.L_7 - .L_6)
	.align		4
.L_6:
        /*0028*/ 	.word	index@(_Z22transpose_depad_kernelIfEvPKT_iiPKiiiPS0_)
        /*002c*/ 	.word	0x00000000


	//----- nvinfo : EIATTR_REGCOUNT
	.align		4
.L_7:
        /*0030*/ 	.byte	0x04, 0x2f
        /*0032*/ 	.short	(.L_9 - .L_8)
	.align		4
.L_8:
        /*0034*/ 	.word	index@(_Z22transpose_depad_kernelI6__halfEvPKT_iiPKiiiPS1_)
        /*0038*/ 	.word	0x0000001d


	//----- nvinfo : EIATTR_FRAME_SIZE
	.align		4
.L_9:
        /*003c*/ 	.byte	0x04, 0x11
        /*003e*/ 	.short	(.L_11 - .L_10)
	.align		4
.L_10:
        /*0040*/ 	.word	index@(_Z22transpose_depad_kernelI6__halfEvPKT_iiPKiiiPS1_)
        /*0044*/ 	.word	0x00000000


	//----- nvinfo : EIATTR_REGCOUNT
	.align		4
.L_11:
        /*0048*/ 	.byte	0x04, 0x2f
        /*004a*/ 	.short	(.L_13 - .L_12)
	.align		4
.L_12:
        /*004c*/ 	.word	index@(_Z20transpose_pad_kernelIfEvPKT_iiPKiiiPS0_)
        /*0050*/ 	.word	0x0000001c


	//----- nvinfo : EIATTR_FRAME_SIZE
	.align		4
.L_13:
        /*0054*/ 	.byte	0x04, 0x11
        /*0056*/ 	.short	(.L_15 - .L_14)
	.align		4
.L_14:
        /*0058*/ 	.word	index@(_Z20transpose_pad_kernelIfEvPKT_iiPKiiiPS0_)
        /*005c*/ 	.word	0x00000000


	//----- nvinfo : EIATTR_REGCOUNT
	.align		4
.L_15:
        /*0060*/ 	.byte	0x04, 0x2f
        /*0062*/ 	.short	(.L_17 - .L_16)
	.align		4
.L_16:
        /*0064*/ 	.word	index@(_Z20transpose_pad_kernelI6__halfEvPKT_iiPKiiiPS1_)
        /*0068*/ 	.word	0x0000001c


	//----- nvinfo : EIATTR_FRAME_SIZE
	.align		4
.L_17:
        /*006c*/ 	.byte	0x04, 0x11
        /*006e*/ 	.short	(.L_19 - .L_18)
	.align		4
.L_18:
        /*0070*/ 	.word	index@(_Z20transpose_pad_kernelI6__halfEvPKT_iiPKiiiPS1_)
        /*0074*/ 	.word	0x00000000


	//----- nvinfo : EIATTR_REGCOUNT
	.align		4
.L_19:
        /*0078*/ 	.byte	0x04, 0x2f
        /*007a*/ 	.short	(.L_21 - .L_20)
	.align		4
.L_20:
        /*007c*/ 	.word	index@(_Z30remove_sequence_length_paddingIfEvPKT_PS0_PKiPii)
        /*0080*/ 	.word	0x00000010


	//----- nvinfo : EIATTR_FRAME_SIZE
	.align		4
.L_21:
        /*0084*/ 	.byte	0x04, 0x11
        /*0086*/ 	.short	(.L_23 - .L_22)
	.align		4
.L_22:
        /*0088*/ 	.word	index@(_Z30remove_sequence_length_paddingIfEvPKT_PS0_PKiPii)
        /*008c*/ 	.word	0x00000000


	//----- nvinfo : EIATTR_REGCOUNT
	.align		4
.L_23:
        /*0090*/ 	.byte	0x04, 0x2f
        /*0092*/ 	.short	(.L_25 - .L_24)
	.align		4
.L_24:
        /*0094*/ 	.word	index@(_Z30remove_sequence_length_paddingI6__halfEvPKT_PS1_PKiPii)
        /*0098*/ 	.word	0x00000010


	//----- nvinfo : EIATTR_FRAME_SIZE
	.align		4
.L_25:
        /*009c*/ 	.byte	0x04, 0x11
        /*009e*/ 	.short	(.L_27 - .L_26)
	.align		4
.L_26:
        /*00a0*/ 	.word	index@(_Z30remove_sequence_length_paddingI6__halfEvPKT_PS1_PKiPii)
        /*00a4*/ 	.word	0x00000000


	//----- nvinfo : EIATTR_REGCOUNT
	.align		4
.L_27:
        /*00a8*/ 	.byte	0x04, 0x2f
        /*00aa*/ 	.short	(.L_29 - .L_28)
	.align		4
.L_28:
        /*00ac*/ 	.word	index@(_Z31rebuild_sequence_length_paddingIfEvPKT_PS0_PKii)
        /*00b0*/ 	.word	0x00000010


	//----- nvinfo : EIATTR_FRAME_SIZE
	.align		4
.L_29:
        /*00b4*/ 	.byte	0x04, 0x11
        /*00b6*/ 	.short	(.L_31 - .L_30)
	.align		4
.L_30:
        /*00b8*/ 	.word	index@(_Z31rebuild_sequence_length_paddingIfEvPKT_PS0_PKii)
        /*00bc*/ 	.word	0x00000000


	//----- nvinfo : EIATTR_REGCOUNT
	.align		4
.L_31:
        /*00c0*/ 	.byte	0x04, 0x2f
        /*00c2*/ 	.short	(.L_33 - .L_32)
	.align		4
.L_32:
        /*00c4*/ 	.word	index@(_Z31rebuild_sequence_length_paddingI6__halfEvPKT_PS1_PKii)
        /*00c8*/ 	.word	0x00000010


	//----- nvinfo : EIATTR_FRAME_SIZE
	.align		4
.L_33:
        /*00cc*/ 	.byte	0x04, 0x11
        /*00ce*/ 	.short	(.L_35 - .L_34)
	.align		4
.L_34:
        /*00d0*/ 	.word	index@(_Z31rebuild_sequence_length_paddingI6__halfEvPKT_PS1_PKii)
        /*00d4*/ 	.word	0x00000000


	//----- nvinfo : EIATTR_REGCOUNT
	.align		4
.L_35:
        /*00d8*/ 	.byte	0x04, 0x2f
        /*00da*/ 	.short	(.L_37 - .L_36)
	.align		4
.L_36:
        /*00dc*/ 	.word	index@(_Z25transpose_rebuild_paddingI7__half2EvPT_S2_S2_S2_S2_S2_iiiiPKi)
        /*00e0*/ 	.word	0x00000015


	//----- nvinfo : EIATTR_FRAME_SIZE
	.align		4
.L_37:
        /*00e4*/ 	.byte	0x04, 0x11
        /*00e6*/ 	.short	(.L_39 - .L_38)
	.align		4
.L_38:
        /*00e8*/ 	.word	index@(_Z25transpose_rebuild_paddingI7__half2EvPT_S2_S2_S2_S2_S2_iiiiPKi)
        /*00ec*/ 	.word	0x00000000


	//----- nvinfo : EIATTR_REGCOUNT
	.align		4
.L_39:
        /*00f0*/ 	.byte	0x04, 0x2f
        /*00f2*/ 	.short	(.L_41 - .L_40)
	.align		4
.L_40:
        /*00f4*/ 	.word	index@(_Z25transpose_rebuild_paddingIfEvPT_S1_S1_S1_S1_S1_iiiiPKi)
        /*00f8*/ 	.word	0x00000015


	//----- nvinfo : EIATTR_FRAME_SIZE
	.align		4
.L_41:
        /*00fc*/ 	.byte	0x04, 0x11
        /*00fe*/ 	.short	(.L_43 - .L_42)
	.align		4
.L_42:
        /*0100*/ 	.word	index@(_Z25transpose_rebuild_paddingIfEvPT_S1_S1_S1_S1_S1_iiiiPKi)
        /*0104*/ 	.word	0x00000000


	//----- nvinfo : EIATTR_REGCOUNT
	.align		4
.L_43:
        /*0108*/ 	.byte	0x04, 0x2f
        /*010a*/ 	.short	(.L_45 - .L_44)
	.align		4
.L_44:
        /*010c*/ 	.word	index@(_Z25transpose_rebuild_paddingI6__halfEvPT_S2_S2_S2_S2_S2_iiiiPKi)
        /*0110*/ 	.word	0x00000015


	//----- nvinfo : EIATTR_FRAME_SIZE
	.align		4
.L_45:
        /*0114*/ 	.byte	0x04, 0x11
        /*0116*/ 	.short	(.L_47 - .L_46)
	.align		4
.L_46:
        /*0118*/ 	.word	index@(_Z25transpose_rebuild_paddingI6__halfEvPT_S2_S2_S2_S2_S2_iiiiPKi)
        /*011c*/ 	.word	0x00000000


	//----- nvinfo : EIATTR_REGCOUNT
	.align		4
.L_47:
        /*0120*/ 	.byte	0x04, 0x2f
        /*0122*/ 	.short	(.L_49 - .L_48)
	.align		4
.L_48:
        /*0124*/ 	.word	index@(_Z24transpose_remove_paddingI7__half2EvPT_S2_iiiiPKi)
        /*0128*/ 	.word	0x00000012


	//----- nvinfo : EIATTR_FRAME_SIZE
	.align		4
.L_49:
        /*012c*/ 	.byte	0x04, 0x11
        /*012e*/ 	.short	(.L_51 - .L_50)
	.align		4
.L_50:
        /*0130*/ 	.word	index@(_Z24transpose_remove_paddingI7__half2EvPT_S2_iiiiPKi)
        /*0134*/ 	.word	0x00000000


	//----- nvinfo : EIATTR_REGCOUNT
	.align		4
.L_51:
        /*0138*/ 	.byte	0x04, 0x2f
        /*013a*/ 	.short	(.L_53 - .L_52)
	.align		4
.L_52:
        /*013c*/ 	.word	index@(_Z24transpose_remove_paddingIfEvPT_S1_iiiiPKi)
        /*0140*/ 	.word	0x00000012


	//----- nvinfo : EIATTR_FRAME_SIZE
	.align		4
.L_53:
        /*0144*/ 	.byte	0x04, 0x11
        /*0146*/ 	.short	(.L_55 - .L_54)
	.align		4
.L_54:
        /*0148*/ 	.word	index@(_Z24transpose_remove_paddingIfEvPT_S1_iiiiPKi)
        /*014c*/ 	.word	0x00000000


	//----- nvinfo : EIATTR_REGCOUNT
	.align		4
.L_55:
        /*0150*/ 	.byte	0x04, 0x2f
        /*0152*/ 	.short	(.L_57 - .L_56)
	.align		4
.L_56:
        /*0154*/ 	.word	index@(_Z24transpose_remove_paddingI6__halfEvPT_S2_iiiiPKi)
        /*0158*/ 	.word	0x00000012


	//----- nvinfo : EIATTR_FRAME_SIZE
	.align		4
.L_57:
        /*015c*/ 	.byte	0x04, 0x11
        /*015e*/ 	.short	(.L_59 - .L_58)
	.align		4
.L_58:
        /*0160*/ 	.word	index@(_Z24transpose_remove_paddingI6__halfEvPT_S2_iiiiPKi)
        /*0164*/ 	.word	0x00000000


	//----- nvinfo : EIATTR_MIN_STACK_SIZE
	.align		4
.L_59:
        /*0168*/ 	.byte	0x04, 0x12
        /*016a*/ 	.short	(.L_61 - .L_60)
	.align		4
.L_60:
        /*016c*/ 	.word	index@(_Z24transpose_remove_paddingI6__halfEvPT_S2_iiiiPKi)
        /*0170*/ 	.word	0x00000000


	//----- nvinfo : EIATTR_MIN_STACK_SIZE
	.align		4
.L_61:
        /*0174*/ 	.byte	0x04, 0x12
        /*0176*/ 	.short	(.L_63 - .L_62)
	.align		4
.L_62:
        /*0178*/ 	.word	index@(_Z24transpose_remove_paddingIfEvPT_S1_iiiiPKi)
        /*017c*/ 	.word	0x00000000


	//----- nvinfo : EIATTR_MIN_STACK_SIZE
	.align		4
.L_63:
        /*0180*/ 	.byte	0x04, 0x12
        /*0182*/ 	.short	(.L_65 - .L_64)
	.align		4
.L_64:
        /*0184*/ 	.word	index@(_Z24transpose_remove_paddingI7__half2EvPT_S2_iiiiPKi)
        /*0188*/ 	.word	0x00000000


	//----- nvinfo : EIATTR_MIN_STACK_SIZE
	.align		4
.L_65:
        /*018c*/ 	.byte	0x04, 0x12
        /*018e*/ 	.short	(.L_67 - .L_66)
	.align		4
.L_66:
        /*0190*/ 	.word	index@(_Z25transpose_rebuild_paddingI6__halfEvPT_S2_S2_S2_S2_S2_iiiiPKi)
        /*0194*/ 	.word	0x00000000


	//----- nvinfo : EIATTR_MIN_STACK_SIZE
	.align		4
.L_67:
        /*0198*/ 	.byte	0x04, 0x12
        /*019a*/ 	.short	(.L_69 - .L_68)
	.align		4
.L_68:
        /*019c*/ 	.word	index@(_Z25transpose_rebuild_paddingIfEvPT_S1_S1_S1_S1_S1_iiiiPKi)
        /*01a0*/ 	.word	0x00000000


	//----- nvinfo : EIATTR_MIN_STACK_SIZE
	.align		4
.L_69:
        /*01a4*/ 	.byte	0x04, 0x12
        /*01a6*/ 	.short	(.L_71 - .L_70)
	.align		4
.L_70:
        /*01a8*/ 	.word	index@(_Z25transpose_rebuild_paddingI7__half2EvPT_S2_S2_S2_S2_S2_iiiiPKi)
        /*01ac*/ 	.word	0x00000000


	//----- nvinfo : EIATTR_MIN_STACK_SIZE
	.align		4
.L_71:
        /*01b0*/ 	.byte	0x04, 0x12
        /*01b2*/ 	.short	(.L_73 - .L_72)
	.align		4
.L_72:
        /*01b4*/ 	.word	index@(_Z31rebuild_sequence_length_paddingI6__halfEvPKT_PS1_PKii)
        /*01b8*/ 	.word	0x00000000


	//----- nvinfo : EIATTR_MIN_STACK_SIZE
	.align		4
.L_73:
        /*01bc*/ 	.byte	0x04, 0x12
        /*01be*/ 	.short	(.L_75 - .L_74)
	.align		4
.L_74:
        /*01c0*/ 	.word	index@(_Z31rebuild_sequence_length_paddingIfEvPKT_PS0_PKii)
        /*01c4*/ 	.word	0x00000000


	//----- nvinfo : EIATTR_MIN_STACK_SIZE
	.align		4
.L_75:
        /*01c8*/ 	.byte	0x04, 0x12
        /*01ca*/ 	.short	(.L_77 - .L_76)
	.align		4
.L_76:
        /*01cc*/ 	.word	index@(_Z30remove_sequence_length_paddingI6__halfEvPKT_PS1_PKiPii)
        /*01d0*/ 	.word	0x00000000


	//----- nvinfo : EIATTR_MIN_STACK_SIZE
	.align		4
.L_77:
        /*01d4*/ 	.byte	0x04, 0x12
        /*01d6*/ 	.short	(.L_79 - .L_78)
	.align		4
.L_78:
        /*01d8*/ 	.word	index@(_Z30remove_sequence_length_paddingIfEvPKT_PS0_PKiPii)
        /*01dc*/ 	.word	0x00000000


	//----- nvinfo : EIATTR_MIN_STACK_SIZE
	.align		4
.L_79:
        /*01e0*/ 	.byte	0x04, 0x12
        /*01e2*/ 	.short	(.L_81 - .L_80)
	.align		4
.L_80:
        /*01e4*/ 	.word	index@(_Z20transpose_pad_kernelI6__halfEvPKT_iiPKiiiPS1_)
        /*01e8*/ 	.word	0x00000000


	//----- nvinfo : EIATTR_MIN_STACK_SIZE
	.align		4
.L_81:
        /*01ec*/ 	.byte	0x04, 0x12
        /*01ee*/ 	.short	(.L_83 - .L_82)
	.align		4
.L_82:
        /*01f0*/ 	.word	index@(_Z20transpose_pad_kernelIfEvPKT_iiPKiiiPS0_)
        /*01f4*/ 	.word	0x00000000


	//----- nvinfo : EIATTR_MIN_STACK_SIZE
	.align		4
.L_83:
        /*01f8*/ 	.byte	0x04, 0x12
        /*01fa*/ 	.short	(.L_85 - .L_84)
	.align		4
.L_84:
        /*01fc*/ 	.word	index@(_Z22transpose_depad_kernelI6__halfEvPKT_iiPKiiiPS1_)
        /*0200*/ 	.word	0x00000000


	//----- nvinfo : EIATTR_MIN_STACK_SIZE
	.align		4
.L_85:
        /*0204*/ 	.byte	0x04, 0x12
        /*0206*/ 	.short	(.L_87 - .L_86)
	.align		4
.L_86:
        /*0208*/ 	.word	index@(_Z22transpose_depad_kernelIfEvPKT_iiPKiiiPS0_)
        /*020c*/ 	.word	0x00000000


	//----- nvinfo : EIATTR_MIN_STACK_SIZE
	.align		4
.L_87:
        /*0210*/ 	.byte	0x04, 0x12
        /*0212*/ 	.short	(.L_89 - .L_88)
	.align		4
.L_88:
        /*0214*/ 	.word	index@(_Z36build_sequence_length_padding_offsetPKiiiPiS1_)
        /*0218*/ 	.word	0x00000000
.L_89:


//--------------------- .nv.compat                --------------------------
	.section	.nv.compat,"",@"SHT_CUDA_COMPAT_INFO"
	.align	4
        /*0000*/ 	.byte	0x02, 0x09, 0x00, 0x00, 0x02, 0x02, 0x01, 0x00, 0x02, 0x05, 0x05, 0x00, 0x03, 0x07, 0x01, 0x01
        /*0010*/ 	.byte	0x02, 0x03, 0x00, 0x00, 0x02, 0x06, 0x01, 0x00, 0x04, 0x0b, 0x08, 0x00, 0x09, 0x00, 0x00, 0x00
        /*0020*/ 	.byte	0x00, 0x00, 0x00, 0x00


//--------------------- .nv.info._Z24transpose_remove_paddingI6__halfEvPT_S2_iiiiPKi --------------------------
	.section	.nv.info._Z24transpose_remove_paddingI6__halfEvPT_S2_iiiiPKi,"",@"SHT_CUDA_INFO"
	.sectionflags	@""
	.align	4


	//----- nvinfo : EIATTR_CUDA_API_VERSION
	.align		4
        /*0000*/ 	.byte	0x04, 0x37
        /*0002*/ 	.short	(.L_91 - .L_90)
.L_90:
        /*0004*/ 	.word	0x00000082


	//----- nvinfo : EIATTR_KPARAM_INFO
	.align		4
.L_91:
        /*0008*/ 	.byte	0x04, 0x17
        /*000a*/ 	.short	(.L_93 - .L_92)
.L_92:
        /*000c*/ 	.word	0x00000000
        /*0010*/ 	.short	0x0006
        /*0012*/ 	.short	0x0020
        /*0014*/ 	.byte	0x00, 0xf5, 0x21, 0x00


	//----- nvinfo : EIATTR_KPARAM_INFO
	.align		4
.L_93:
        /*0018*/ 	.byte	0x04, 0x17
        /*001a*/ 	.short	(.L_95 - .L_94)
.L_94:
        /*001c*/ 	.word	0x00000000
        /*0020*/ 	.short	0x0005
        /*0022*/ 	.short	0x001c
        /*0024*/ 	.byte	0x00, 0xf0, 0x11, 0x00


	//----- nvinfo : EIATTR_KPARAM_INFO
	.align		4
.L_95:
        /*0028*/ 	.byte	0x04, 0x17
        /*002a*/ 	.short	(.L_97 - .L_96)
.L_96:
        /*002c*/ 	.word	0x00000000
        /*0030*/ 	.short	0x0004
        /*0032*/ 	.short	0x0018
        /*0034*/ 	.byte	0x00, 0xf0, 0x11, 0x00


	//----- nvinfo : EIATTR_KPARAM_INFO
	.align		4
.L_97:
        /*0038*/ 	.byte	0x04, 0x17
        /*003a*/ 	.short	(.L_99 - .L_98)
.L_98:
        /*003c*/ 	.word	0x00000000
        /*0040*/ 	.short	0x0003
        /*0042*/ 	.short	0x0014
        /*0044*/ 	.byte	0x00, 0xf0, 0x11, 0x00


	//----- nvinfo : EIATTR_KPARAM_INFO
	.align		4
.L_99:
        /*0048*/ 	.byte	0x04, 0x17
        /*004a*/ 	.short	(.L_101 - .L_100)
.L_100:
        /*004c*/ 	.word	0x00000000
        /*0050*/ 	.short	0x0002
        /*0052*/ 	.short	0x0010
        /*0054*/ 	.byte	0x00, 0xf0, 0x11, 0x00


	//----- nvinfo : EIATTR_KPARAM_INFO
	.align		4
.L_101:
        /*0058*/ 	.byte	0x04, 0x17
        /*005a*/ 	.short	(.L_103 - .L_102)
.L_102:
        /*005c*/ 	.word	0x00000000
        /*0060*/ 	.short	0x0001
        /*0062*/ 	.short	0x0008
        /*0064*/ 	.byte	0x00, 0xf5, 0x21, 0x00


	//----- nvinfo : EIATTR_KPARAM_INFO
	.align		4
.L_103:
        /*0068*/ 	.byte	0x04, 0x17
        /*006a*/ 	.short	(.L_105 - .L_104)
.L_104:
        /*006c*/ 	.word	0x00000000
        /*0070*/ 	.short	0x0000
        /*0072*/ 	.short	0x0000
        /*0074*/ 	.byte	0x00, 0xf5, 0x21, 0x00


	//----- nvinfo : EIATTR_SPARSE_MMA_MASK
	.align		4
.L_105:
        /*0078*/ 	.byte	0x03, 0x50
        /*007a*/ 	.short	0x0000


	//----- nvinfo : EIATTR_MAXREG_COUNT
	.align		4
        /*007c*/ 	.byte	0x03, 0x1b
        /*007e*/ 	.short	0x00ff


	//----- nvinfo : EIATTR_MERCURY_ISA_VERSION
	.align		4
        /*0080*/ 	.byte	0x03, 0x5f
        /*0082*/ 	.short	0x0101


	//----- nvinfo : EIATTR_VRC_CTA_INIT_COUNT
	.align		4
        /*0084*/ 	.byte	0x02, 0x4a
	.zero		1
	.zero		1


	//----- nvinfo : EIATTR_EXIT_INSTR_OFFSETS
	.align		4
        /*0088*/ 	.byte	0x04, 0x1c
        /*008a*/ 	.short	(.L_107 - .L_106)


	//   ....[0]....
.L_106:
        /*008c*/ 	.word	0x000004a0


	//----- nvinfo : EIATTR_CBANK_PARAM_SIZE
	.align		4
.L_107:
        /*0090*/ 	.byte	0x03, 0x19
        /*0092*/ 	.short	0x0028


	//----- nvinfo : EIATTR_PARAM_CBANK
	.align		4
        /*0094*/ 	.byte	0x04, 0x0a
        /*0096*/ 	.short	(.L_109 - .L_108)
	.align		4
.L_108:
        /*0098*/ 	.word	index@(.nv.constant0._Z24transpose_remove_paddingI6__halfEvPT_S2_iiiiPKi)
        /*009c*/ 	.short	0x0380
        /*009e*/ 	.short	0x0028


	//----- nvinfo : EIATTR_SW_WAR
	.align		4
.L_109:
        /*00a0*/ 	.byte	0x04, 0x36
        /*00a2*/ 	.short	(.L_111 - .L_110)
.L_110:
        /*00a4*/ 	.word	0x00000008
.L_111:


//--------------------- .nv.info._Z24transpose_remove_paddingIfEvPT_S1_iiiiPKi --------------------------
	.section	.nv.info._Z24transpose_remove_paddingIfEvPT_S1_iiiiPKi,"",@"SHT_CUDA_INFO"
	.sectionflags	@""
	.align	4


	//----- nvinfo : EIATTR_CUDA_API_VERSION
	.align		4
        /*0000*/ 	.byte	0x04, 0x37
        /*0002*/ 	.short	(.L_113 - .L_112)
.L_112:
        /*0004*/ 	.word	0x00000082


	//----- nvinfo : EIATTR_KPARAM_INFO
	.align		4
.L_113:
        /*0008*/ 	.byte	0x04, 0x17
        /*000a*/ 	.short	(.L_115 - .L_114)
.L_114:
        /*000c*/ 	.word	0x00000000
        /*0010*/ 	.short	0x0006
        /*0012*/ 	.short	0x0020
        /*0014*/ 	.byte	0x00, 0xf5, 0x21, 0x00


	//----- nvinfo : EIATTR_KPARAM_INFO
	.align		4
.L_115:
        /*0018*/ 	.byte	0x04, 0x17
        /*001a*/ 	.short	(.L_117 - .L_116)
.L_116:
        /*001c*/ 	.word	0x00000000
        /*0020*/ 	.short	0x0005
        /*0022*/ 	.short	0x001c
        /*0024*/ 	.byte	0x00, 0xf0, 0x11, 0x00


	//----- nvinfo : EIATTR_KPARAM_INFO
	.align		4
.L_117:
        /*0028*/ 	.byte	0x04, 0x17
        /*002a*/ 	.short	(.L_119 - .L_118)
.L_118:
        /*002c*/ 	.word	0x00000000
        /*0030*/ 	.short	0x0004
        /*0032*/ 	.short	0x0018
        /*0034*/ 	.byte	0x00, 0xf0, 0x11, 0x00


	//----- nvinfo : EIATTR_KPARAM_INFO
	.align		4
.L_119:
        /*0038*/ 	.byte	0x04, 0x17
        /*003a*/ 	.short	(.L_121 - .L_120)
.L_120:
        /*003c*/ 	.word	0x00000000
        /*0040*/ 	.short	0x0003
        /*0042*/ 	.short	0x0014
        /*0044*/ 	.byte	0x00, 0xf0, 0x11, 0x00


	//----- nvinfo : EIATTR_KPARAM_INFO
	.align		4
.L_121:
        /*0048*/ 	.byte	0x04, 0x17
        /*004a*/ 	.short	(.L_123 - .L_122)
.L_122:
        /*004c*/ 	.word	0x00000000
        /*0050*/ 	.short	0x0002
        /*0052*/ 	.short	0x0010
        /*0054*/ 	.byte	0x00, 0xf0, 0x11, 0x00


	//----- nvinfo : EIATTR_KPARAM_INFO
	.align		4
.L_123:
        /*0058*/ 	.byte	0x04, 0x17
        /*005a*/ 	.short	(.L_125 - .L_124)
.L_124:
        /*005c*/ 	.word	0x00000000
        /*0060*/ 	.short	0x0001
        /*0062*/ 	.short	0x0008
        /*0064*/ 	.byte	0x00, 0xf5, 0x21, 0x00


	//----- nvinfo : EIATTR_KPARAM_INFO
	.align		4
.L_125:
        /*0068*/ 	.byte	0x04, 0x17
        /*006a*/ 	.short	(.L_127 - .L_126)
.L_126:
        /*006c*/ 	.word	0x00000000
        /*0070*/ 	.short	0x0000
        /*0072*/ 	.short	0x0000
        /*0074*/ 	.byte	0x00, 0xf5, 0x21, 0x00


	//----- nvinfo : EIATTR_SPARSE_MMA_MASK
	.align		4
.L_127:
        /*0078*/ 	.byte	0x03, 0x50
        /*007a*/ 	.short	0x0000


	//----- nvinfo : EIATTR_MAXREG_COUNT
	.align		4
        /*007c*/ 	.byte	0x03, 0x1b
        /*007e*/ 	.short	0x00ff


	//----- nvinfo : EIATTR_MERCURY_ISA_VERSION
	.align		4
        /*0080*/ 	.byte	0x03, 0x5f
        /*0082*/ 	.short	0x0101


	//----- nvinfo : EIATTR_VRC_CTA_INIT_COUNT
	.align		4
        /*0084*/ 	.byte	0x02, 0x4a
	.zero		1
	.zero		1


	//----- nvinfo : EIATTR_EXIT_INSTR_OFFSETS
	.align		4
        /*0088*/ 	.byte	0x04, 0x1c
        /*008a*/ 	.short	(.L_129 - .L_128)


	//   ....[0]....
.L_128:
        /*008c*/ 	.word	0x000004a0


	//----- nvinfo : EIATTR_CBANK_PARAM_SIZE
	.align		4
.L_129:
        /*0090*/ 	.byte	0x03, 0x19
        /*0092*/ 	.short	0x0028


	//----- nvinfo : EIATTR_PARAM_CBANK
	.align		4
        /*0094*/ 	.byte	0x04, 0x0a
        /*0096*/ 	.short	(.L_131 - .L_130)
	.align		4
.L_130:
        /*0098*/ 	.word	index@(.nv.constant0._Z24transpose_remove_paddingIfEvPT_S1_iiiiPKi)
        /*009c*/ 	.short	0x0380
        /*009e*/ 	.short	0x0028


	//----- nvinfo : EIATTR_SW_WAR
	.align		4
.L_131:
        /*00a0*/ 	.byte	0x04, 0x36
        /*00a2*/ 	.short	(.L_133 - .L_132)
.L_132:
        /*00a4*/ 	.word	0x00000008
.L_133:


//--------------------- .nv.info._Z24transpose_remove_paddingI7__half2EvPT_S2_iiiiPKi --------------------------
	.section	.nv.info._Z24transpose_remove_paddingI7__half2EvPT_S2_iiiiPKi,"",@"SHT_CUDA_INFO"
	.sectionflags	@""
	.align	4


	//----- nvinfo : EIATTR_CUDA_API_VERSION
	.align		4
        /*0000*/ 	.byte	0x04, 0x37
        /*0002*/ 	.short	(.L_135 - .L_134)
.L_134:
        /*0004*/ 	.word	0x00000082


	//----- nvinfo : EIATTR_KPARAM_INFO
	.align		4
.L_135:
        /*0008*/ 	.byte	0x04, 0x17
        /*000a*/ 	.short	(.L_137 - .L_136)
.L_136:
        /*000c*/ 	.word	0x00000000
        /*0010*/ 	.short	0x0006
        /*0012*/ 	.short	0x0020
        /*0014*/ 	.byte	0x00, 0xf5, 0x21, 0x00


	//----- nvinfo : EIATTR_KPARAM_INFO
	.align		4
.L_137:
        /*0018*/ 	.byte	0x04, 0x17
        /*001a*/ 	.short	(.L_139 - .L_138)
.L_138:
        /*001c*/ 	.word	0x00000000
        /*0020*/ 	.short	0x0005
        /*0022*/ 	.short	0x001c
        /*0024*/ 	.byte	0x00, 0xf0, 0x11, 0x00


	//----- nvinfo : EIATTR_KPARAM_INFO
	.align		4
.L_139:
        /*0028*/ 	.byte	0x04, 0x17
        /*002a*/ 	.short	(.L_141 - .L_140)
.L_140:
        /*002c*/ 	.word	0x00000000
        /*0030*/ 	.short	0x0004
        /*0032*/ 	.short	0x0018
        /*0034*/ 	.byte	0x00, 0xf0, 0x11, 0x00


	//----- nvinfo : EIATTR_KPARAM_INFO
	.align		4
.L_141:
        /*0038*/ 	.byte	0x04, 0x17
        /*003a*/ 	.short	(.L_143 - .L_142)
.L_142:
        /*003c*/ 	.word	0x00000000
        /*0040*/ 	.short	0x0003
        /*0042*/ 	.short	0x0014
        /*0044*/ 	.byte	0x00, 0xf0, 0x11, 0x00


	//----- nvinfo : EIATTR_KPARAM_INFO
	.align		4
.L_143:
        /*0048*/ 	.byte	0x04, 0x17
        /*004a*/ 	.short	(.L_145 - .L_144)
.L_144:
        /*004c*/ 	.word	0x00000000
        /*0050*/ 	.short	0x0002
        /*0052*/ 	.short	0x0010
        /*0054*/ 	.byte	0x00, 0xf0, 0x11, 0x00


	//----- nvinfo : EIATTR_KPARAM_INFO
	.align		4
.L_145:
        /*0058*/ 	.byte	0x04, 0x17
        /*005a*/ 	.short	(.L_147 - .L_146)
.L_146:
        /*005c*/ 	.word	0x00000000
        /*0060*/ 	.short	0x0001
        /*0062*/ 	.short	0x0008
        /*0064*/ 	.byte	0x00, 0xf5, 0x21, 0x00


	//----- nvinfo : EIATTR_KPARAM_INFO
	.align		4
.L_147:
        /*0068*/ 	.byte	0x04, 0x17
        /*006a*/ 	.short	(.L_149 - .L_148)
.L_148:
        /*006c*/ 	.word	0x00000000
        /*0070*/ 	.short	0x0000
        /*0072*/ 	.short	0x0000
        /*0074*/ 	.byte	0x00, 0xf5, 0x21, 0x00


	//----- nvinfo : EIATTR_SPARSE_MMA_MASK
	.align		4
.L_149:
        /*0078*/ 	.byte	0x03, 0x50
        /*007a*/ 	.short	0x0000


	//----- nvinfo : EIATTR_MAXREG_COUNT
	.align		4
        /*007c*/ 	.byte	0x03, 0x1b
        /*007e*/ 	.short	0x00ff


	//----- nvinfo : EIATTR_MERCURY_ISA_VERSION
	.align		4
        /*0080*/ 	.byte	0x03, 0x5f
        /*0082*/ 	.short	0x0101


	//----- nvinfo : EIATTR_VRC_CTA_INIT_COUNT
	.align		4
        /*0084*/ 	.byte	0x02, 0x4a
	.zero		1
	.zero		1


	//----- nvinfo : EIATTR_EXIT_INSTR_OFFSETS
	.align		4
        /*0088*/ 	.byte	0x04, 0x1c
        /*008a*/ 	.short	(.L_151 - .L_150)


	//   ....[0]....
.L_150:
        /*008c*/ 	.word	0x000004a0


	//----- nvinfo : EIATTR_CBANK_PARAM_SIZE
	.align		4
.L_151:
        /*0090*/ 	.byte	0x03, 0x19
        /*0092*/ 	.short	0x0028


	//----- nvinfo : EIATTR_PARAM_CBANK
	.align		4
        /*0094*/ 	.byte	0x04, 0x0a
        /*0096*/ 	.short	(.L_153 - .L_152)
	.align		4
.L_152:
        /*0098*/ 	.word	index@(.nv.constant0._Z24transpose_remove_paddingI7__half2EvPT_S2_iiiiPKi)
        /*009c*/ 	.short	0x0380
        /*009e*/ 	.short	0x0028


	//----- nvinfo : EIATTR_SW_WAR
	.align		4
.L_153:
        /*00a0*/ 	.byte	0x04, 0x36
        /*00a2*/ 	.short	(.L_155 - .L_154)
.L_154:
        /*00a4*/ 	.word	0x00000008
.L_155:


//--------------------- .nv.info._Z25transpose_rebuild_paddingI6__halfEvPT_S2_S2_S2_S2_S2_iiiiPKi --------------------------
	.section	.nv.info._Z25transpose_rebuild_paddingI6__halfEvPT_S2_S2_S2_S2_S2_iiiiPKi,"",@"SHT_CUDA_INFO"
	.sectionflags	@""
	.align	4


	//----- nvinfo : EIATTR_CUDA_API_VERSION
	.align		4
        /*0000*/ 	.byte	0x04, 0x37
        /*0002*/ 	.short	(.L_157 - .L_156)
.L_156:
        /*0004*/ 	.word	0x00000082


	//----- nvinfo : EIATTR_KPARAM_INFO
	.align		4
.L_157:
        /*0008*/ 	.byte	0x04, 0x17
        /*000a*/ 	.short	(.L_159 - .L_158)
.L_158:
        /*000c*/ 	.word	0x00000000
        /*0010*/ 	.short	0x000a
        /*0012*/ 	.short	0x0040
        /*0014*/ 	.byte	0x00, 0xf5, 0x21, 0x00


	//----- nvinfo : EIATTR_KPARAM_INFO
	.align		4
.L_159:
        /*0018*/ 	.byte	0x04, 0x17
        /*001a*/ 	.short	(.L_161 - .L_160)
.L_160:
        /*001c*/ 	.word	0x00000000
        /*0020*/ 	.short	0x0009
        /*0022*/ 	.short	0x003c
        /*0024*/ 	.byte	0x00, 0xf0, 0x11, 0x00


	//----- nvinfo : EIATTR_KPARAM_INFO
	.align		4
.L_161:
        /*0028*/ 	.byte	0x04, 0x17
        /*002a*/ 	.short	(.L_163 - .L_162)
.L_162:
        /*002c*/ 	.word	0x00000000
        /*0030*/ 	.short	0x0008
        /*0032*/ 	.short	0x0038
        /*0034*/ 	.byte	0x00, 0xf0, 0x11, 0x00


	//----- nvinfo : EIATTR_KPARAM_INFO
	.align		4
.L_163:
        /*0038*/ 	.byte	0x04, 0x17
        /*003a*/ 	.short	(.L_165 - .L_164)
.L_164:
        /*003c*/ 	.word	0x00000000
        /*0040*/ 	.short	0x0007
        /*0042*/ 	.short	0x0034
        /*0044*/ 	.byte	0x00, 0xf0, 0x11, 0x00


	//----- nvinfo : EIATTR_KPARAM_INFO
	.align		4
.L_165:
        /*0048*/ 	.byte	0x04, 0x17
        /*004a*/ 	.short	(.L_167 - .L_166)
.L_166:
        /*004c*/ 	.word	0x00000000
        /*0050*/ 	.short	0x0006
        /*0052*/ 	.short	0x0030
        /*0054*/ 	.byte	0x00, 0xf0, 0x11, 0x00


	//----- nvinfo : EIATTR_KPARAM_INFO
	.align		4
.L_167:
        /*0058*/ 	.byte	0x04, 0x17
        /*005a*/ 	.short	(.L_169 - .L_168)
.L_168:
        /*005c*/ 	.word	0x00000000
        /*0060*/ 	.short	0x0005
        /*0062*/ 	.short	0x0028
        /*0064*/ 	.byte	0x00, 0xf5, 0x21, 0x00


	//----- nvinfo : EIATTR_KPARAM_INFO
	.align		4
.L_169:
        /*0068*/ 	.byte	0x04, 0x17
        /*006a*/ 	.short	(.L_171 - .L_170)
.L_170:
        /*006c*/ 	.word	0x00000000
        /*0070*/ 	.short	0x0004
        /*0072*/ 	.short	0x0020
        /*0074*/ 	.byte	0x00, 0xf5, 0x21, 0x00


	//----- nvinfo : EIATTR_KPARAM_INFO
	.align		4
.L_171:
        /*0078*/ 	.byte	0x04, 0x17
        /*007a*/ 	.short	(.L_173 - .L_172)
.L_172:
        /*007c*/ 	.word	0x00000000
        /*0080*/ 	.short	0x0003
        /*0082*/ 	.short	0x0018
        /*0084*/ 	.byte	0x00, 0xf5, 0x21, 0x00


	//----- nvinfo : EIATTR_KPARAM_INFO
	.align		4
.L_173:
        /*0088*/ 	.byte	0x04, 0x17
        /*008a*/ 	.short	(.L_175 - .L_174)
.L_174:
        /*008c*/ 	.word	0x00000000
        /*0090*/ 	.short	0x0002
        /*0092*/ 	.short	0x0010
        /*0094*/ 	.byte	0x00, 0xf5, 0x21, 0x00


	//----- nvinfo : EIATTR_KPARAM_INFO
	.align		4
.L_175:
        /*0098*/ 	.byte	0x04, 0x17
        /*009a*/ 	.short	(.L_177 - .L_176)
.L_176:
        /*009c*/ 	.word	0x00000000
        /*00a0*/ 	.short	0x0001
        /*00a2*/ 	.short	0x0008
        /*00a4*/ 	.byte	0x00, 0xf5, 0x21, 0x00


	//----- nvinfo : EIATTR_KPARAM_INFO
	.align		4
.L_177:
        /*00a8*/ 	.byte	0x04, 0x17
        /*00aa*/ 	.short	(.L_179 - .L_178)
.L_178:
        /*00ac*/ 	.word	0x00000000
        /*00b0*/ 	.short	0x0000
        /*00b2*/ 	.short	0x0000
        /*00b4*/ 	.byte	0x00, 0xf5, 0x21, 0x00


	//----- nvinfo : EIATTR_SPARSE_MMA_MASK
	.align		4
.L_179:
        /*00b8*/ 	.byte	0x03, 0x50
        /*00ba*/ 	.short	0x0000


	//----- nvinfo : EIATTR_MAXREG_COUNT
	.align		4
        /*00bc*/ 	.byte	0x03, 0x1b
        /*00be*/ 	.short	0x00ff


	//----- nvinfo : EIATTR_MERCURY_ISA_VERSION
	.align		4
        /*00c0*/ 	.byte	0x03, 0x5f
        /*00c2*/ 	.short	0x0101


	//----- nvinfo : EIATTR_VRC_CTA_INIT_COUNT
	.align		4
        /*00c4*/ 	.byte	0x02, 0x4a
	.zero		1
	.zero		1


	//----- nvinfo : EIATTR_EXIT_INSTR_OFFSETS
	.align		4
        /*00c8*/ 	.byte	0x04, 0x1c
        /*00ca*/ 	.short	(.L_181 - .L_180)


	//   ....[0]....
.L_180:
        /*00cc*/ 	.word	0x00000570


	//----- nvinfo : EIATTR_CBANK_PARAM_SIZE
	.align		4
.L_181:
        /*00d0*/ 	.byte	0x03, 0x19
        /*00d2*/ 	.short	0x0048


	//----- nvinfo : EIATTR_PARAM_CBANK
	.align		4
        /*00d4*/ 	.byte	0x04, 0x0a
        /*00d6*/ 	.short	(.L_183 - .L_182)
	.align		4
.L_182:
        /*00d8*/ 	.word	index@(.nv.constant0._Z25transpose_rebuild_paddingI6__halfEvPT_S2_S2_S2_S2_S2_iiiiPKi)
        /*00dc*/ 	.short	0x0380
        /*00de*/ 	.short	0x0048


	//----- nvinfo : EIATTR_SW_WAR
	.align		4
.L_183:
        /*00e0*/ 	.byte	0x04, 0x36
        /*00e2*/ 	.short	(.L_185 - .L_184)
.L_184:
        /*00e4*/ 	.word	0x00000008
.L_185:


//--------------------- .nv.info._Z25transpose_rebuild_paddingIfEvPT_S1_S1_S1_S1_S1_iiiiPKi --------------------------
	.section	.nv.info._Z25transpose_rebuild_paddingIfEvPT_S1_S1_S1_S1_S1_iiiiPKi,"",@"SHT_CUDA_INFO"
	.sectionflags	@""
	.align	4


	//----- nvinfo : EIATTR_CUDA_API_VERSION
	.align		4
        /*0000*/ 	.byte	0x04, 0x37
        /*0002*/ 	.short	(.L_187 - .L_186)
.L_186:
        /*0004*/ 	.word	0x00000082


	//----- nvinfo : EIATTR_KPARAM_INFO
	.align		4
.L_187:
        /*0008*/ 	.byte	0x04, 0x17
        /*000a*/ 	.short	(.L_189 - .L_188)
.L_188:
        /*000c*/ 	.word	0x00000000
        /*0010*/ 	.short	0x000a
        /*0012*/ 	.short	0x0040
        /*0014*/ 	.byte	0x00, 0xf5, 0x21, 0x00


	//----- nvinfo : EIATTR_KPARAM_INFO
	.align		4
.L_189:
        /*0018*/ 	.byte	0x04, 0x17
        /*001a*/ 	.short	(.L_191 - .L_190)
.L_190:
        /*001c*/ 	.word	0x00000000
        /*0020*/ 	.short	0x0009
        /*0022*/ 	.short	0x003c
        /*0024*/ 	.byte	0x00, 0xf0, 0x11, 0x00


	//----- nvinfo : EIATTR_KPARAM_INFO
	.align		4
.L_191:
        /*0028*/ 	.byte	0x04, 0x17
        /*002a*/ 	.short	(.L_193 - .L_192)
.L_192:
        /*002c*/ 	.word	0x00000000
        /*0030*/ 	.short	0x0008
        /*0032*/ 	.short	0x0038
        /*0034*/ 	.byte	0x00, 0xf0, 0x11, 0x00


	//----- nvinfo : EIATTR_KPARAM_INFO
	.align		4
.L_193:
        /*0038*/ 	.byte	0x04, 0x17
        /*003a*/ 	.short	(.L_195 - .L_194)
.L_194:
        /*003c*/ 	.word	0x00000000
        /*0040*/ 	.short	0x0007
        /*0042*/ 	.short	0x0034
        /*0044*/ 	.byte	0x00, 0xf0, 0x11, 0x00


	//----- nvinfo : EIATTR_KPARAM_INFO
	.align		4
.L_195:
        /*0048*/ 	.byte	0x04, 0x17
        /*004a*/ 	.short	(.L_197 - .L_196)
.L_196:
        /*004c*/ 	.word	0x00000000
        /*0050*/ 	.short	0x0006
        /*0052*/ 	.short	0x0030
        /*0054*/ 	.byte	0x00, 0xf0, 0x11, 0x00


	//----- nvinfo : EIATTR_KPARAM_INFO
	.align		4
.L_197:
        /*0058*/ 	.byte	0x04, 0x17
        /*005a*/ 	.short	(.L_199 - .L_198)
.L_198:
        /*005c*/ 	.word	0x00000000
        /*0060*/ 	.short	0x0005
        /*0062*/ 	.short	0x0028
        /*0064*/ 	.byte	0x00, 0xf5, 0x21, 0x00


	//----- nvinfo : EIATTR_KPARAM_INFO
	.align		4
.L_199:
        /*0068*/ 	.byte	0x04, 0x17
        /*006a*/ 	.short	(.L_201 - .L_200)
.L_200:
        /*006c*/ 	.word	0x00000000
        /*0070*/ 	.short	0x0004
        /*0072*/ 	.short	0x0020
        /*0074*/ 	.byte	0x00, 0xf5, 0x21, 0x00


	//----- nvinfo : EIATTR_KPARAM_INFO
	.align		4
.L_201:
        /*0078*/ 	.byte	0x04, 0x17
        /*007a*/ 	.short	(.L_203 - .L_202)
.L_202:
        /*007c*/ 	.word	0x00000000
        /*0080*/ 	.short	0x0003
        /*0082*/ 	.short	0x0018
        /*0084*/ 	.byte	0x00, 0xf5, 0x21, 0x00


	//----- nvinfo : EIATTR_KPARAM_INFO
	.align		4
.L_203:
        /*0088*/ 	.byte	0x04, 0x17
        /*008a*/ 	.short	(.L_205 - .L_204)
.L_204:
        /*008c*/ 	.word	0x00000000
        /*0090*/ 	.short	0x0002
        /*0092*/ 	.short	0x0010
        /*0094*/ 	.byte	0x00, 0xf5, 0x21, 0x00


	//----- nvinfo : EIATTR_KPARAM_INFO
	.align		4
.L_205:
        /*0098*/ 	.byte	0x04, 0x17
        /*009a*/ 	.short	(.L_207 - .L_206)
.L_206:
        /*009c*/ 	.word	0x00000000
        /*00a0*/ 	.short	0x0001
        /*00a2*/ 	.short	0x0008
        /*00a4*/ 	.byte	0x00, 0xf5, 0x21, 0x00


	//----- nvinfo : EIATTR_KPARAM_INFO
	.align		4
.L_207:
        /*00a8*/ 	.byte	0x04, 0x17
        /*00aa*/ 	.short	(.L_209 - .L_208)
.L_208:
        /*00ac*/ 	.word	0x00000000
        /*00b0*/ 	.short	0x0000
        /*00b2*/ 	.short	0x0000
        /*00b4*/ 	.byte	0x00, 0xf5, 0x21, 0x00


	//----- nvinfo : EIATTR_SPARSE_MMA_MASK
	.align		4
.L_209:
        /*00b8*/ 	.byte	0x03, 0x50
        /*00ba*/ 	.short	0x0000


	//----- nvinfo : EIATTR_MAXREG_COUNT
	.align		4
        /*00bc*/ 	.byte	0x03, 0x1b
        /*00be*/ 	.short	0x00ff


	//----- nvinfo : EIATTR_MERCURY_ISA_VERSION
	.align		4
        /*00c0*/ 	.byte	0x03, 0x5f
        /*00c2*/ 	.short	0x0101


	//----- nvinfo : EIATTR_VRC_CTA_INIT_COUNT
	.align		4
        /*00c4*/ 	.byte	0x02, 0x4a
	.zero		1
	.zero		1


	//----- nvinfo : EIATTR_EXIT_INSTR_OFFSETS
	.align		4
        /*00c8*/ 	.byte	0x04, 0x1c
        /*00ca*/ 	.short	(.L_211 - .L_210)


	//   ....[0]....
.L_210:
        /*00cc*/ 	.word	0x00000570


	//----- nvinfo : EIATTR_CBANK_PARAM_SIZE
	.align		4
.L_211:
        /*00d0*/ 	.byte	0x03, 0x19
        /*00d2*/ 	.short	0x0048


	//----- nvinfo : EIATTR_PARAM_CBANK
	.align		4
        /*00d4*/ 	.byte	0x04, 0x0a
        /*00d6*/ 	.short	(.L_213 - .L_212)
	.align		4
.L_212:
        /*00d8*/ 	.word	index@(.nv.constant0._Z25transpose_rebuild_paddingIfEvPT_S1_S1_S1_S1_S1_iiiiPKi)
        /*00dc*/ 	.short	0x0380
        /*00de*/ 	.short	0x0048


	//----- nvinfo : EIATTR_SW_WAR
	.align		4
.L_213:
        /*00e0*/ 	.byte	0x04, 0x36
        /*00e2*/ 	.short	(.L_215 - .L_214)
.L_214:
        /*00e4*/ 	.word	0x00000008
.L_215:


//--------------------- .nv.info._Z25transpose_rebuild_paddingI7__half2EvPT_S2_S2_S2_S2_S2_iiiiPKi --------------------------
	.section	.nv.info._Z25transpose_rebuild_paddingI7__half2EvPT_S2_S2_S2_S2_S2_iiiiPKi,"",@"SHT_CUDA_INFO"
	.sectionflags	@""
	.align	4


	//----- nvinfo : EIATTR_CUDA_API_VERSION
	.align		4
        /*0000*/ 	.byte	0x04, 0x37
        /*0002*/ 	.short	(.L_217 - .L_216)
.L_216:
        /*0004*/ 	.word	0x00000082


	//----- nvinfo : EIATTR_KPARAM_INFO
	.align		4
.L_217:
        /*0008*/ 	.byte	0x04, 0x17
        /*000a*/ 	.short	(.L_219 - .L_218)
.L_218:
        /*000c*/ 	.word	0x00000000
        /*0010*/ 	.short	0x000a
        /*0012*/ 	.short	0x0040
        /*0014*/ 	.byte	0x00, 0xf5, 0x21, 0x00


	//----- nvinfo : EIATTR_KPARAM_INFO
	.align		4
.L_219:
        /*0018*/ 	.byte	0x04, 0x17
        /*001a*/ 	.short	(.L_221 - .L_220)
.L_220:
        /*001c*/ 	.word	0x00000000
        /*0020*/ 	.short	0x0009
        /*0022*/ 	.short	0x003c
        /*0024*/ 	.byte	0x00, 0xf0, 0x11, 0x00


	//----- nvinfo : EIATTR_KPARAM_INFO
	.align		4
.L_221:
        /*0028*/ 	.byte	0x04, 0x17
        /*002a*/ 	.short	(.L_223 - .L_222)
.L_222:
        /*002c*/ 	.word	0x00000000
        /*0030*/ 	.short	0x0008
        /*0032*/ 	.short	0x0038
        /*0034*/ 	.byte	0x00, 0xf0, 0x11, 0x00


	//----- nvinfo : EIATTR_KPARAM_INFO
	.align		4
.L_223:
        /*0038*/ 	.byte	0x04, 0x17
        /*003a*/ 	.short	(.L_225 - .L_224)
.L_224:
        /*003c*/ 	.word	0x00000000
        /*0040*/ 	.short	0x0007
        /*0042*/ 	.short	0x0034
        /*0044*/ 	.byte	0x00, 0xf0, 0x11, 0x00


	//----- nvinfo : EIATTR_KPARAM_INFO
	.align		4
.L_225:
        /*0048*/ 	.byte	0x04, 0x17
        /*004a*/ 	.short	(.L_227 - .L_226)
.L_226:
        /*004c*/ 	.word	0x00000000
        /*0050*/ 	.short	0x0006
        /*0052*/ 	.short	0x0030
        /*0054*/ 	.byte	0x00, 0xf0, 0x11, 0x00


	//----- nvinfo : EIATTR_KPARAM_INFO
	.align		4
.L_227:
        /*0058*/ 	.byte	0x04, 0x17
        /*005a*/ 	.short	(.L_229 - .L_228)
.L_228:
        /*005c*/ 	.word	0x00000000
        /*0060*/ 	.short	0x0005
        /*0062*/ 	.short	0x0028
        /*0064*/ 	.byte	0x00, 0xf5, 0x21, 0x00


	//----- nvinfo : EIATTR_KPARAM_INFO
	.align		4
.L_229:
        /*0068*/ 	.byte	0x04, 0x17
        /*006a*/ 	.short	(.L_231 - .L_230)
.L_230:
        /*006c*/ 	.word	0x00000000
        /*0070*/ 	.short	0x0004
        /*0072*/ 	.short	0x0020
        /*0074*/ 	.byte	0x00, 0xf5, 0x21, 0x00


	//----- nvinfo : EIATTR_KPARAM_INFO
	.align		4
.L_231:
        /*0078*/ 	.byte	0x04, 0x17
        /*007a*/ 	.short	(.L_233 - .L_232)
.L_232:
        /*007c*/ 	.word	0x00000000
        /*0080*/ 	.short	0x0003
        /*0082*/ 	.short	0x0018
        /*0084*/ 	.byte	0x00, 0xf5, 0x21, 0x00


	//----- nvinfo : EIATTR_KPARAM_INFO
	.align		4
.L_233:
        /*0088*/ 	.byte	0x04, 0x17
        /*008a*/ 	.short	(.L_235 - .L_234)
.L_234:
        /*008c*/ 	.word	0x00000000
        /*0090*/ 	.short	0x0002
        /*0092*/ 	.short	0x0010
        /*0094*/ 	.byte	0x00, 0xf5, 0x21, 0x00


	//----- nvinfo : EIATTR_KPARAM_INFO
	.align		4
.L_235:
        /*0098*/ 	.byte	0x04, 0x17
        /*009a*/ 	.short	(.L_237 - .L_236)
.L_236:
        /*009c*/ 	.word	0x00000000
        /*00a0*/ 	.short	0x0001
        /*00a2*/ 	.short	0x0008
        /*00a4*/ 	.byte	0x00, 0xf5, 0x21, 0x00


	//----- nvinfo : EIATTR_KPARAM_INFO
	.align		4
.L_237:
        /*00a8*/ 	.byte	0x04, 0x17
        /*00aa*/ 	.short	(.L_239 - .L_238)
.L_238:
        /*00ac*/ 	.word	0x00000000
        /*00b0*/ 	.short	0x0000
        /*00b2*/ 	.short	0x0000
        /*00b4*/ 	.byte	0x00, 0xf5, 0x21, 0x00


	//----- nvinfo : EIATTR_SPARSE_MMA_MASK
	.align		4
.L_239:
        /*00b8*/ 	.byte	0x03, 0x50
        /*00ba*/ 	.short	0x0000


	//----- nvinfo : EIATTR_MAXREG_COUNT
	.align		4
        /*00bc*/ 	.byte	0x03, 0x1b
        /*00be*/ 	.short	0x00ff


	//----- nvinfo : EIATTR_MERCURY_ISA_VERSION
	.align		4
        /*00c0*/ 	.byte	0x03, 0x5f
        /*00c2*/ 	.short	0x0101


	//----- nvinfo : EIATTR_VRC_CTA_INIT_COUNT
	.align		4
        /*00c4*/ 	.byte	0x02, 0x4a
	.zero		1
	.zero		1


	//----- nvinfo : EIATTR_EXIT_INSTR_OFFSETS
	.align		4
        /*00c8*/ 	.byte	0x04, 0x1c
        /*00ca*/ 	.short	(.L_241 - .L_240)


	//   ....[0]....
.L_240:
        /*00cc*/ 	.word	0x00000570


	//----- nvinfo : EIATTR_CBANK_PARAM_SIZE
	.align		4
.L_241:
        /*00d0*/ 	.byte	0x03, 0x19
        /*00d2*/ 	.short	0x0048


	//----- nvinfo : EIATTR_PARAM_CBANK
	.align		4
        /*00d4*/ 	.byte	0x04, 0x0a
        /*00d6*/ 	.short	(.L_243 - .L_242)
	.align		4
.L_242:
        /*00d8*/ 	.word	index@(.nv.constant0._Z25transpose_rebuild_paddingI7__half2EvPT_S2_S2_S2_S2_S2_iiiiPKi)
        /*00dc*/ 	.short	0x0380
        /*00de*/ 	.short	0x0048


	//----- nvinfo : EIATTR_SW_WAR
	.align		4
.L_243:
        /*00e0*/ 	.byte	0x04, 0x36
        /*00e2*/ 	.short	(.L_245 - .L_244)
.L_244:
        /*00e4*/ 	.word	0x00000008
.L_245:


//--------------------- .nv.info._Z31rebuild_sequence_length_paddingI6__halfEvPKT_PS1_PKii --------------------------
	.section	.nv.info._Z31rebuild_sequence_length_paddingI6__halfEvPKT_PS1_PKii,"",@"SHT_CUDA_INFO"
	.sectionflags	@""
	.align	4


	//----- nvinfo : EIATTR_CUDA_API_VERSION
	.align		4
        /*0000*/ 	.byte	0x04, 0x37
        /*0002*/ 	.short	(.L_247 - .L_246)
.L_246:
        /*0004*/ 	.word	0x00000082


	//----- nvinfo : EIATTR_KPARAM_INFO
	.align		4
.L_247:
        /*0008*/ 	.byte	0x04, 0x17
        /*000a*/ 	.short	(.L_249 - .L_248)
.L_248:
        /*000c*/ 	.word	0x00000000
        /*0010*/ 	.short	0x0003
        /*0012*/ 	.short	0x0018
        /*0014*/ 	.byte	0x00, 0xf0, 0x11, 0x00


	//----- nvinfo : EIATTR_KPARAM_INFO
	.align		4
.L_249:
        /*0018*/ 	.byte	0x04, 0x17
        /*001a*/ 	.short	(.L_251 - .L_250)
.L_250:
        /*001c*/ 	.word	0x00000000
        /*0020*/ 	.short	0x0002
        /*0022*/ 	.short	0x0010
        /*0024*/ 	.byte	0x00, 0xf5, 0x21, 0x00


	//----- nvinfo : EIATTR_KPARAM_INFO
	.align		4
.L_251:
        /*0028*/ 	.byte	0x04, 0x17
        /*002a*/ 	.short	(.L_253 - .L_252)
.L_252:
        /*002c*/ 	.word	0x00000000
        /*0030*/ 	.short	0x0001
        /*0032*/ 	.short	0x0008
        /*0034*/ 	.byte	0x00, 0xf5, 0x21, 0x00


	//----- nvinfo : EIATTR_KPARAM_INFO
	.align		4
.L_253:
        /*0038*/ 	.byte	0x04, 0x17
        /*003a*/ 	.short	(.L_255 - .L_254)
.L_254:
        /*003c*/ 	.word	0x00000000
        /*0040*/ 	.short	0x0000
        /*0042*/ 	.short	0x0000
        /*0044*/ 	.byte	0x00, 0xf5, 0x21, 0x00


	//----- nvinfo : EIATTR_SPARSE_MMA_MASK
	.align		4
.L_255:
        /*0048*/ 	.byte	0x03, 0x50
        /*004a*/ 	.short	0x0000


	//----- nvinfo : EIATTR_MAXREG_COUNT
	.align		4
        /*004c*/ 	.byte	0x03, 0x1b
        /*004e*/ 	.short	0x00ff


	//----- nvinfo : EIATTR_MERCURY_ISA_VERSION
	.align		4
        /*0050*/ 	.byte	0x03, 0x5f
        /*0052*/ 	.short	0x0101


	//----- nvinfo : EIATTR_VRC_CTA_INIT_COUNT
	.align		4
        /*0054*/ 	.byte	0x02, 0x4a
	.zero		1
	.zero		1


	//----- nvinfo : EIATTR_EXIT_INSTR_OFFSETS
	.align		4
        /*0058*/ 	.byte	0x04, 0x1c
        /*005a*/ 	.short	(.L_257 - .L_256)


	//   ....[0]....
.L_256:
        /*005c*/ 	.word	0x00000040


	//   ....[1]....
        /*0060*/ 	.word	0x00000170


	//----- nvinfo : EIATTR_CRS_STACK_SIZE
	.align		4
.L_257:
        /*0064*/ 	.byte	0x04, 0x1e
        /*0066*/ 	.short	(.L_259 - .L_258)
.L_258:
        /*0068*/ 	.word	0x00000000


	//----- nvinfo : EIATTR_CBANK_PARAM_SIZE
	.align		4
.L_259:
        /*006c*/ 	.byte	0x03, 0x19
        /*006e*/ 	.short	0x001c


	//----- nvinfo : EIATTR_PARAM_CBANK
	.align		4
        /*0070*/ 	.byte	0x04, 0x0a
        /*0072*/ 	.short	(.L_261 - .L_260)
	.align		4
.L_260:
        /*0074*/ 	.word	index@(.nv.constant0._Z31rebuild_sequence_length_paddingI6__halfEvPKT_PS1_PKii)
        /*0078*/ 	.short	0x0380
        /*007a*/ 	.short	0x001c


	//----- nvinfo : EIATTR_SW_WAR
	.align		4
.L_261:
        /*007c*/ 	.byte	0x04, 0x36
        /*007e*/ 	.short	(.L_263 - .L_262)
.L_262:
        /*0080*/ 	.word	0x00000008
.L_263:


//--------------------- .nv.info._Z31rebuild_sequence_length_paddingIfEvPKT_PS0_PKii --------------------------
	.section	.nv.info._Z31rebuild_sequence_length_paddingIfEvPKT_PS0_PKii,"",@"SHT_CUDA_INFO"
	.sectionflags	@""
	.align	4


	//----- nvinfo : EIATTR_CUDA_API_VERSION
	.align		4
        /*0000*/ 	.byte	0x04, 0x37
        /*0002*/ 	.short	(.L_265 - .L_264)
.L_264:
        /*0004*/ 	.word	0x00000082


	//----- nvinfo : EIATTR_KPARAM_INFO
	.align		4
.L_265:
        /*0008*/ 	.byte	0x04, 0x17
        /*000a*/ 	.short	(.L_267 - .L_266)
.L_266:
        /*000c*/ 	.word	0x00000000
        /*0010*/ 	.short	0x0003
        /*0012*/ 	.short	0x0018
        /*0014*/ 	.byte	0x00, 0xf0, 0x11, 0x00


	//----- nvinfo : EIATTR_KPARAM_INFO
	.align		4
.L_267:
        /*0018*/ 	.byte	0x04, 0x17
        /*001a*/ 	.short	(.L_269 - .L_268)
.L_268:
        /*001c*/ 	.word	0x00000000
        /*0020*/ 	.short	0x0002
        /*0022*/ 	.short	0x0010
        /*0024*/ 	.byte	0x00, 0xf5, 0x21, 0x00


	//----- nvinfo : EIATTR_KPARAM_INFO
	.align		4
.L_269:
        /*0028*/ 	.byte	0x04, 0x17
        /*002a*/ 	.short	(.L_271 - .L_270)
.L_270:
        /*002c*/ 	.word	0x00000000
        /*0030*/ 	.short	0x0001
        /*0032*/ 	.short	0x0008
        /*0034*/ 	.byte	0x00, 0xf5, 0x21, 0x00


	//----- nvinfo : EIATTR_KPARAM_INFO
	.align		4
.L_271:
        /*0038*/ 	.byte	0x04, 0x17
        /*003a*/ 	.short	(.L_273 - .L_272)
.L_272:
        /*003c*/ 	.word	0x00000000
        /*0040*/ 	.short	0x0000
        /*0042*/ 	.short	0x0000
        /*0044*/ 	.byte	0x00, 0xf5, 0x21, 0x00


	//----- nvinfo : EIATTR_SPARSE_MMA_MASK
	.align		4
.L_273:
        /*0048*/ 	.byte	0x03, 0x50
        /*004a*/ 	.short	0x0000


	//----- nvinfo : EIATTR_MAXREG_COUNT
	.align		4
        /*004c*/ 	.byte	0x03, 0x1b
        /*004e*/ 	.short	0x00ff


	//----- nvinfo : EIATTR_MERCURY_ISA_VERSION
	.align		4
        /*0050*/ 	.byte	0x03, 0x5f
        /*0052*/ 	.short	0x0101


	//----- nvinfo : EIATTR_VRC_CTA_INIT_COUNT
	.align		4
        /*0054*/ 	.byte	0x02, 0x4a
	.zero		1
	.zero		1


	//----- nvinfo : EIATTR_EXIT_INSTR_OFFSETS
	.align		4
        /*0058*/ 	.byte	0x04, 0x1c
        /*005a*/ 	.short	(.L_275 - .L_274)


	//   ....[0]....
.L_274:
        /*005c*/ 	.word	0x00000040


	//   ....[1]....
        /*0060*/ 	.word	0x00000170


	//----- nvinfo : EIATTR_CRS_STACK_SIZE
	.align		4
.L_275:
        /*0064*/ 	.byte	0x04, 0x1e
        /*0066*/ 	.short	(.L_277 - .L_276)
.L_276:
        /*0068*/ 	.word	0x00000000


	//----- nvinfo : EIATTR_CBANK_PARAM_SIZE
	.align		4
.L_277:
        /*006c*/ 	.byte	0x03, 0x19
        /*006e*/ 	.short	0x001c


	//----- nvinfo : EIATTR_PARAM_CBANK
	.align		4
        /*0070*/ 	.byte	0x04, 0x0a
        /*0072*/ 	.short	(.L_279 - .L_278)
	.align		4
.L_278:
        /*0074*/ 	.word	index@(.nv.constant0._Z31rebuild_sequence_length_paddingIfEvPKT_PS0_PKii)
        /*0078*/ 	.short	0x0380
        /*007a*/ 	.short	0x001c


	//----- nvinfo : EIATTR_SW_WAR
	.align		4
.L_279:
        /*007c*/ 	.byte	0x04, 0x36
        /*007e*/ 	.short	(.L_281 - .L_280)
.L_280:
        /*0080*/ 	.word	0x00000008
.L_281:


//--------------------- .nv.info._Z30remove_sequence_length_paddingI6__halfEvPKT_PS1_PKiPii --------------------------
	.section	.nv.info._Z30remove_sequence_length_paddingI6__halfEvPKT_PS1_PKiPii,"",@"SHT_CUDA_INFO"
	.sectionflags	@""
	.align	4


	//----- nvinfo : EIATTR_CUDA_API_VERSION
	.align		4
        /*0000*/ 	.byte	0x04, 0x37
        /*0002*/ 	.short	(.L_283 - .L_282)
.L_282:
        /*0004*/ 	.word	0x00000082


	//----- nvinfo : EIATTR_KPARAM_INFO
	.align		4
.L_283:
        /*0008*/ 	.byte	0x04, 0x17
        /*000a*/ 	.short	(.L_285 - .L_284)
.L_284:
        /*000c*/ 	.word	0x00000000
        /*0010*/ 	.short	0x0004
        /*0012*/ 	.short	0x0020
        /*0014*/ 	.byte	0x00, 0xf0, 0x11, 0x00


	//----- nvinfo : EIATTR_KPARAM_INFO
	.align		4
.L_285:
        /*0018*/ 	.byte	0x04, 0x17
        /*001a*/ 	.short	(.L_287 - .L_286)
.L_286:
        /*001c*/ 	.word	0x00000000
        /*0020*/ 	.short	0x0003
        /*0022*/ 	.short	0x0018
        /*0024*/ 	.byte	0x00, 0xf5, 0x21, 0x00


	//----- nvinfo : EIATTR_KPARAM_INFO
	.align		4
.L_287:
        /*0028*/ 	.byte	0x04, 0x17
        /*002a*/ 	.short	(.L_289 - .L_288)
.L_288:
        /*002c*/ 	.word	0x00000000
        /*0030*/ 	.short	0x0002
        /*0032*/ 	.short	0x0010
        /*0034*/ 	.byte	0x00, 0xf5, 0x21, 0x00


	//----- nvinfo : EIATTR_KPARAM_INFO
	.align		4
.L_289:
        /*0038*/ 	.byte	0x04, 0x17
        /*003a*/ 	.short	(.L_291 - .L_290)
.L_290:
        /*003c*/ 	.word	0x00000000
        /*0040*/ 	.short	0x0001
        /*0042*/ 	.short	0x0008
        /*0044*/ 	.byte	0x00, 0xf5, 0x21, 0x00


	//----- nvinfo : EIATTR_KPARAM_INFO
	.align		4
.L_291:
        /*0048*/ 	.byte	0x04, 0x17
        /*004a*/ 	.short	(.L_293 - .L_292)
.L_292:
        /*004c*/ 	.word	0x00000000
        /*0050*/ 	.short	0x0000
        /*0052*/ 	.short	0x0000
        /*0054*/ 	.byte	0x00, 0xf5, 0x21, 0x00


	//----- nvinfo : EIATTR_SPARSE_MMA_MASK
	.align		4
.L_293:
        /*0058*/ 	.byte	0x03, 0x50
        /*005a*/ 	.short	0x0000


	//----- nvinfo : EIATTR_MAXREG_COUNT
	.align		4
        /*005c*/ 	.byte	0x03, 0x1b
        /*005e*/ 	.short	0x00ff


	//----- nvinfo : EIATTR_MERCURY_ISA_VERSION
	.align		4
        /*0060*/ 	.byte	0x03, 0x5f
        /*0062*/ 	.short	0x0101


	//----- nvinfo : EIATTR_VRC_CTA_INIT_COUNT
	.align		4
        /*0064*/ 	.byte	0x02, 0x4a
	.zero		1
	.zero		1


	//----- nvinfo : EIATTR_EXIT_INSTR_OFFSETS
	.align		4
        /*0068*/ 	.byte	0x04, 0x1c
        /*006a*/ 	.short	(.L_295 - .L_294)


	//   ....[0]....
.L_294:
        /*006c*/ 	.word	0x000000c0


	//   ....[1]....
        /*0070*/ 	.word	0x000001a0


	//----- nvinfo : EIATTR_CRS_STACK_SIZE
	.align		4
.L_295:
        /*0074*/ 	.byte	0x04, 0x1e
        /*0076*/ 	.short	(.L_297 - .L_296)
.L_296:
        /*0078*/ 	.word	0x00000000


	//----- nvinfo : EIATTR_CBANK_PARAM_SIZE
	.align		4
.L_297:
        /*007c*/ 	.byte	0x03, 0x19
        /*007e*/ 	.short	0x0024


	//----- nvinfo : EIATTR_PARAM_CBANK
	.align		4
        /*0080*/ 	.byte	0x04, 0x0a
        /*0082*/ 	.short	(.L_299 - .L_298)
	.align		4
.L_298:
        /*0084*/ 	.word	index@(.nv.constant0._Z30remove_sequence_length_paddingI6__halfEvPKT_PS1_PKiPii)
        /*0088*/ 	.short	0x0380
        /*008a*/ 	.short	0x0024


	//----- nvinfo : EIATTR_SW_WAR
	.align		4
.L_299:
        /*008c*/ 	.byte	0x04, 0x36
        /*008e*/ 	.short	(.L_301 - .L_300)
.L_300:
        /*0090*/ 	.word	0x00000008
.L_301:


//--------------------- .nv.info._Z30remove_sequence_length_paddingIfEvPKT_PS0_PKiPii --------------------------
	.section	.nv.info._Z30remove_sequence_length_paddingIfEvPKT_PS0_PKiPii,"",@"SHT_CUDA_INFO"
	.sectionflags	@""
	.align	4


	//----- nvinfo : EIATTR_CUDA_API_VERSION
	.align		4
        /*0000*/ 	.byte	0x04, 0x37
        /*0002*/ 	.short	(.L_303 - .L_302)
.L_302:
        /*0004*/ 	.word	0x00000082


	//----- nvinfo : EIATTR_KPARAM_INFO
	.align		4
.L_303:
        /*0008*/ 	.byte	0x04, 0x17
        /*000a*/ 	.short	(.L_305 - .L_304)
.L_304:
        /*000c*/ 	.word	0x00000000
        /*0010*/ 	.short	0x0004
        /*0012*/ 	.short	0x0020
        /*0014*/ 	.byte	0x00, 0xf0, 0x11, 0x00


	//----- nvinfo : EIATTR_KPARAM_INFO
	.align		4
.L_305:
        /*0018*/ 	.byte	0x04, 0x17
        /*001a*/ 	.short	(.L_307 - .L_306)
.L_306:
        /*001c*/ 	.word	0x00000000
        /*0020*/ 	.short	0x0003
        /*0022*/ 	.short	0x0018
        /*0024*/ 	.byte	0x00, 0xf5, 0x21, 0x00


	//----- nvinfo : EIATTR_KPARAM_INFO
	.align		4
.L_307:
        /*0028*/ 	.byte	0x04, 0x17
        /*002a*/ 	.short	(.L_309 - .L_308)
.L_308:
        /*002c*/ 	.word	0x00000000
        /*0030*/ 	.short	0x0002
        /*0032*/ 	.short	0x0010
        /*0034*/ 	.byte	0x00, 0xf5, 0x21, 0x00


	//----- nvinfo : EIATTR_KPARAM_INFO
	.align		4
.L_309:
        /*0038*/ 	.byte	0x04, 0x17
        /*003a*/ 	.short	(.L_311 - .L_310)
.L_310:
        /*003c*/ 	.word	0x00000000
        /*0040*/ 	.short	0x0001
        /*0042*/ 	.short	0x0008
        /*0044*/ 	.byte	0x00, 0xf5, 0x21, 0x00


	//----- nvinfo : EIATTR_KPARAM_INFO
	.align		4
.L_311:
        /*0048*/ 	.byte	0x04, 0x17
        /*004a*/ 	.short	(.L_313 - .L_312)
.L_312:
        /*004c*/ 	.word	0x00000000
        /*0050*/ 	.short	0x0000
        /*0052*/ 	.short	0x0000
        /*0054*/ 	.byte	0x00, 0xf5, 0x21, 0x00


	//----- nvinfo : EIATTR_SPARSE_MMA_MASK
	.align		4
.L_313:
        /*0058*/ 	.byte	0x03, 0x50
        /*005a*/ 	.short	0x0000


	//----- nvinfo : EIATTR_MAXREG_COUNT
	.align		4
        /*005c*/ 	.byte	0x03, 0x1b
        /*005e*/ 	.short	0x00ff


	//----- nvinfo : EIATTR_MERCURY_ISA_VERSION
	.align		4
        /*0060*/ 	.byte	0x03, 0x5f
        /*0062*/ 	.short	0x0101


	//----- nvinfo : EIATTR_VRC_CTA_INIT_COUNT
	.align		4
        /*0064*/ 	.byte	0x02, 0x4a
	.zero		1
	.zero		1


	//----- nvinfo : EIATTR_EXIT_INSTR_OFFSETS
	.align		4
        /*0068*/ 	.byte	0x04, 0x1c
        /*006a*/ 	.short	(.L_315 - .L_314)


	//   ....[0]....
.L_314:
        /*006c*/ 	.word	0x000000c0


	//   ....[1]....
        /*0070*/ 	.word	0x000001a0


	//----- nvinfo : EIATTR_CRS_STACK_SIZE
	.align		4
.L_315:
        /*0074*/ 	.byte	0x04, 0x1e
        /*0076*/ 	.short	(.L_317 - .L_316)
.L_316:
        /*0078*/ 	.word	0x00000000


	//----- nvinfo : EIATTR_CBANK_PARAM_SIZE
	.align		4
.L_317:
        /*007c*/ 	.byte	0x03, 0x19
        /*007e*/ 	.short	0x0024


	//----- nvinfo : EIATTR_PARAM_CBANK
	.align		4
        /*0080*/ 	.byte	0x04, 0x0a
        /*0082*/ 	.short	(.L_319 - .L_318)
	.align		4
.L_318:
        /*0084*/ 	.word	index@(.nv.constant0._Z30remove_sequence_length_paddingIfEvPKT_PS0_PKiPii)
        /*0088*/ 	.short	0x0380
        /*008a*/ 	.short	0x0024


	//----- nvinfo : EIATTR_SW_WAR
	.align		4
.L_319:
        /*008c*/ 	.byte	0x04, 0x36
        /*008e*/ 	.short	(.L_321 - .L_320)
.L_320:
        /*0090*/ 	.word	0x00000008
.L_321:


//--------------------- .nv.info._Z20transpose_pad_kernelI6__halfEvPKT_iiPKiiiPS1_ --------------------------
	.section	.nv.info._Z20transpose_pad_kernelI6__halfEvPKT_iiPKiiiPS1_,"",@"SHT_CUDA_INFO"
	.sectionflags	@""
	.align	4


	//----- nvinfo : EIATTR_CUDA_API_VERSION
	.align		4
        /*0000*/ 	.byte	0x04, 0x37
        /*0002*/ 	.short	(.L_323 - .L_322)
.L_322:
        /*0004*/ 	.word	0x00000082


	//----- nvinfo : EIATTR_KPARAM_INFO
	.align		4
.L_323:
        /*0008*/ 	.byte	0x04, 0x17
        /*000a*/ 	.short	(.L_325 - .L_324)
.L_324:
        /*000c*/ 	.word	0x00000000
        /*0010*/ 	.short	0x0006
        /*0012*/ 	.short	0x0020
        /*0014*/ 	.byte	0x00, 0xf5, 0x21, 0x00


	//----- nvinfo : EIATTR_KPARAM_INFO
	.align		4
.L_325:
        /*0018*/ 	.byte	0x04, 0x17
        /*001a*/ 	.short	(.L_327 - .L_326)
.L_326:
        /*001c*/ 	.word	0x00000000
        /*0020*/ 	.short	0x0005
        /*0022*/ 	.short	0x001c
        /*0024*/ 	.byte	0x00, 0xf0, 0x11, 0x00


	//----- nvinfo : EIATTR_KPARAM_INFO
	.align		4
.L_327:
        /*0028*/ 	.byte	0x04, 0x17
        /*002a*/ 	.short	(.L_329 - .L_328)
.L_328:
        /*002c*/ 	.word	0x00000000
        /*0030*/ 	.short	0x0004
        /*0032*/ 	.short	0x0018
        /*0034*/ 	.byte	0x00, 0xf0, 0x11, 0x00


	//----- nvinfo : EIATTR_KPARAM_INFO
	.align		4
.L_329:
        /*0038*/ 	.byte	0x04, 0x17
        /*003a*/ 	.short	(.L_331 - .L_330)
.L_330:
        /*003c*/ 	.word	0x00000000
        /*0040*/ 	.short	0x0003
        /*0042*/ 	.short	0x0010
        /*0044*/ 	.byte	0x00, 0xf5, 0x21, 0x00


	//----- nvinfo : EIATTR_KPARAM_INFO
	.align		4
.L_331:
        /*0048*/ 	.byte	0x04, 0x17
        /*004a*/ 	.short	(.L_333 - .L_332)
.L_332:
        /*004c*/ 	.word	0x00000000
        /*0050*/ 	.short	0x0002
        /*0052*/ 	.short	0x000c
        /*0054*/ 	.byte	0x00, 0xf0, 0x11, 0x00


	//----- nvinfo : EIATTR_KPARAM_INFO
	.align		4
.L_333:
        /*0058*/ 	.byte	0x04, 0x17
        /*005a*/ 	.short	(.L_335 - .L_334)
.L_334:
        /*005c*/ 	.word	0x00000000
        /*0060*/ 	.short	0x0001
        /*0062*/ 	.short	0x0008
        /*0064*/ 	.byte	0x00, 0xf0, 0x11, 0x00


	//----- nvinfo : EIATTR_KPARAM_INFO
	.align		4
.L_335:
        /*0068*/ 	.byte	0x04, 0x17
        /*006a*/ 	.short	(.L_337 - .L_336)
.L_336:
        /*006c*/ 	.word	0x00000000
        /*0070*/ 	.short	0x0000
        /*0072*/ 	.short	0x0000
        /*0074*/ 	.byte	0x00, 0xf5, 0x21, 0x00


	//----- nvinfo : EIATTR_SPARSE_MMA_MASK
	.align		4
.L_337:
        /*0078*/ 	.byte	0x03, 0x50
        /*007a*/ 	.short	0x0000


	//----- nvinfo : EIATTR_MAXREG_COUNT
	.align		4
        /*007c*/ 	.byte	0x03, 0x1b
        /*007e*/ 	.short	0x00ff


	//----- nvinfo : EIATTR_MERCURY_ISA_VERSION
	.align		4
        /*0080*/ 	.byte	0x03, 0x5f
        /*0082*/ 	.short	0x0101


	//----- nvinfo : EIATTR_VRC_CTA_INIT_COUNT
	.align		4
        /*0084*/ 	.byte	0x02, 0x4a
	.zero		1
	.zero		1


	//----- nvinfo : EIATTR_EXIT_INSTR_OFFSETS
	.align		4
        /*0088*/ 	.byte	0x04, 0x1c
        /*008a*/ 	.short	(.L_339 - .L_338)


	//   ....[0]....
.L_338:
        /*008c*/ 	.word	0x00000a60


	//   ....[1]....
        /*0090*/ 	.word	0x00000bd0


	//----- nvinfo : EIATTR_CRS_STACK_SIZE
	.align		4
.L_339:
        /*0094*/ 	.byte	0x04, 0x1e
        /*0096*/ 	.short	(.L_341 - .L_340)
.L_340:
        /*0098*/ 	.word	0x00000000


	//----- nvinfo : EIATTR_CBANK_PARAM_SIZE
	.align		4
.L_341:
        /*009c*/ 	.byte	0x03, 0x19
        /*009e*/ 	.short	0x0028


	//----- nvinfo : EIATTR_PARAM_CBANK
	.align		4
        /*00a0*/ 	.byte	0x04, 0x0a
        /*00a2*/ 	.short	(.L_343 - .L_342)
	.align		4
.L_342:
        /*00a4*/ 	.word	index@(.nv.constant0._Z20transpose_pad_kernelI6__halfEvPKT_iiPKiiiPS1_)
        /*00a8*/ 	.short	0x0380
        /*00aa*/ 	.short	0x0028


	//----- nvinfo : EIATTR_SW_WAR
	.align		4
.L_343:
        /*00ac*/ 	.byte	0x04, 0x36
        /*00ae*/ 	.short	(.L_345 - .L_344)
.L_344:
        /*00b0*/ 	.word	0x00000008
.L_345:


//--------------------- .nv.info._Z20transpose_pad_kernelIfEvPKT_iiPKiiiPS0_ --------------------------
	.section	.nv.info._Z20transpose_pad_kernelIfEvPKT_iiPKiiiPS0_,"",@"SHT_CUDA_INFO"
	.sectionflags	@""
	.align	4


	//----- nvinfo : EIATTR_CUDA_API_VERSION
	.align		4
        /*0000*/ 	.byte	0x04, 0x37
        /*0002*/ 	.short	(.L_347 - .L_346)
.L_346:
        /*0004*/ 	.word	0x00000082


	//----- nvinfo : EIATTR_KPARAM_INFO
	.align		4
.L_347:
        /*0008*/ 	.byte	0x04, 0x17
        /*000a*/ 	.short	(.L_349 - .L_348)
.L_348:
        /*000c*/ 	.word	0x00000000
        /*0010*/ 	.short	0x0006
        /*0012*/ 	.short	0x0020
        /*0014*/ 	.byte	0x00, 0xf5, 0x21, 0x00


	//----- nvinfo : EIATTR_KPARAM_INFO
	.align		4
.L_349:
        /*0018*/ 	.byte	0x04, 0x17
        /*001a*/ 	.short	(.L_351 - .L_350)
.L_350:
        /*001c*/ 	.word	0x00000000
        /*0020*/ 	.short	0x0005
        /*0022*/ 	.short	0x001c
        /*0024*/ 	.byte	0x00, 0xf0, 0x11, 0x00


	//----- nvinfo : EIATTR_KPARAM_INFO
	.align		4
.L_351:
        /*0028*/ 	.byte	0x04, 0x17
        /*002a*/ 	.short	(.L_353 - .L_352)
.L_352:
        /*002c*/ 	.word	0x00000000
        /*0030*/ 	.short	0x0004
        /*0032*/ 	.short	0x0018
        /*0034*/ 	.byte	0x00, 0xf0, 0x11, 0x00


	//----- nvinfo : EIATTR_KPARAM_INFO
	.align		4
.L_353:
        /*0038*/ 	.byte	0x04, 0x17
        /*003a*/ 	.short	(.L_355 - .L_354)
.L_354:
        /*003c*/ 	.word	0x00000000
        /*0040*/ 	.short	0x0003
        /*0042*/ 	.short	0x0010
        /*0044*/ 	.byte	0x00, 0xf5, 0x21, 0x00


	//----- nvinfo : EIATTR_KPARAM_INFO
	.align		4
.L_355:
        /*0048*/ 	.byte	0x04, 0x17
        /*004a*/ 	.short	(.L_357 - .L_356)
.L_356:
        /*004c*/ 	.word	0x00000000
        /*0050*/ 	.short	0x0002
        /*0052*/ 	.short	0x000c
        /*0054*/ 	.byte	0x00, 0xf0, 0x11, 0x00


	//----- nvinfo : EIATTR_KPARAM_INFO
	.align		4
.L_357:
        /*0058*/ 	.byte	0x04, 0x17
        /*005a*/ 	.short	(.L_359 - .L_358)
.L_358:
        /*005c*/ 	.word	0x00000000
        /*0060*/ 	.short	0x0001
        /*0062*/ 	.short	0x0008
        /*0064*/ 	.byte	0x00, 0xf0, 0x11, 0x00


	//----- nvinfo : EIATTR_KPARAM_INFO
	.align		4
.L_359:
        /*0068*/ 	.byte	0x04, 0x17
        /*006a*/ 	.short	(.L_361 - .L_360)
.L_360:
        /*006c*/ 	.word	0x00000000
        /*0070*/ 	.short	0x0000
        /*0072*/ 	.short	0x0000
        /*0074*/ 	.byte	0x00, 0xf5, 0x21, 0x00


	//----- nvinfo : EIATTR_SPARSE_MMA_MASK
	.align		4
.L_361:
        /*0078*/ 	.byte	0x03, 0x50
        /*007a*/ 	.short	0x0000


	//----- nvinfo : EIATTR_MAXREG_COUNT
	.align		4
        /*007c*/ 	.byte	0x03, 0x1b
        /*007e*/ 	.short	0x00ff


	//----- nvinfo : EIATTR_MERCURY_ISA_VERSION
	.align		4
        /*0080*/ 	.byte	0x03, 0x5f
        /*0082*/ 	.short	0x0101


	//----- nvinfo : EIATTR_VRC_CTA_INIT_COUNT
	.align		4
        /*0084*/ 	.byte	0x02, 0x4a
	.zero		1
	.zero		1


	//----- nvinfo : EIATTR_EXIT_INSTR_OFFSETS
	.align		4
        /*0088*/ 	.byte	0x04, 0x1c
        /*008a*/ 	.short	(.L_363 - .L_362)


	//   ....[0]....
.L_362:
        /*008c*/ 	.word	0x00000a60


	//   ....[1]....
        /*0090*/ 	.word	0x00000bd0


	//----- nvinfo : EIATTR_CRS_STACK_SIZE
	.align		4
.L_363:
        /*0094*/ 	.byte	0x04, 0x1e
        /*0096*/ 	.short	(.L_365 - .L_364)
.L_364:
        /*0098*/ 	.word	0x00000000


	//----- nvinfo : EIATTR_CBANK_PARAM_SIZE
	.align		4
.L_365:
        /*009c*/ 	.byte	0x03, 0x19
        /*009e*/ 	.short	0x0028


	//----- nvinfo : EIATTR_PARAM_CBANK
	.align		4
        /*00a0*/ 	.byte	0x04, 0x0a
        /*00a2*/ 	.short	(.L_367 - .L_366)
	.align		4
.L_366:
        /*00a4*/ 	.word	index@(.nv.constant0._Z20transpose_pad_kernelIfEvPKT_iiPKiiiPS0_)
        /*00a8*/ 	.short	0x0380
        /*00aa*/ 	.short	0x0028


	//----- nvinfo : EIATTR_SW_WAR
	.align		4
.L_367:
        /*00ac*/ 	.byte	0x04, 0x36
        /*00ae*/ 	.short	(.L_369 - .L_368)
.L_368:
        /*00b0*/ 	.word	0x00000008
.L_369:


//--------------------- .nv.info._Z22transpose_depad_kernelI6__halfEvPKT_iiPKiiiPS1_ --------------------------
	.section	.nv.info._Z22transpose_depad_kernelI6__halfEvPKT_iiPKiiiPS1_,"",@"SHT_CUDA_INFO"
	.sectionflags	@""
	.align	4


	//----- nvinfo : EIATTR_CUDA_API_VERSION
	.align		4
        /*0000*/ 	.byte	0x04, 0x37
        /*0002*/ 	.short	(.L_371 - .L_370)
.L_370:
        /*0004*/ 	.word	0x00000082


	//----- nvinfo : EIATTR_KPARAM_INFO
	.align		4
.L_371:
        /*0008*/ 	.byte	0x04, 0x17
        /*000a*/ 	.short	(.L_373 - .L_372)
.L_372:
        /*000c*/ 	.word	0x00000000
        /*0010*/ 	.short	0x0006
        /*0012*/ 	.short	0x0020
        /*0014*/ 	.byte	0x00, 0xf5, 0x21, 0x00


	//----- nvinfo : EIATTR_KPARAM_INFO
	.align		4
.L_373:
        /*0018*/ 	.byte	0x04, 0x17
        /*001a*/ 	.short	(.L_375 - .L_374)
.L_374:
        /*001c*/ 	.word	0x00000000
        /*0020*/ 	.short	0x0005
        /*0022*/ 	.short	0x001c
        /*0024*/ 	.byte	0x00, 0xf0, 0x11, 0x00


	//----- nvinfo : EIATTR_KPARAM_INFO
	.align		4
.L_375:
        /*0028*/ 	.byte	0x04, 0x17
        /*002a*/ 	.short	(.L_377 - .L_376)
.L_376:
        /*002c*/ 	.word	0x00000000
        /*0030*/ 	.short	0x0004
        /*0032*/ 	.short	0x0018
        /*0034*/ 	.byte	0x00, 0xf0, 0x11, 0x00


	//----- nvinfo : EIATTR_KPARAM_INFO
	.align		4
.L_377:
        /*0038*/ 	.byte	0x04, 0x17
        /*003a*/ 	.short	(.L_379 - .L_378)
.L_378:
        /*003c*/ 	.word	0x00000000
        /*0040*/ 	.short	0x0003
        /*0042*/ 	.short	0x0010
        /*0044*/ 	.byte	0x00, 0xf5, 0x21, 0x00


	//----- nvinfo : EIATTR_KPARAM_INFO
	.align		4
.L_379:
        /*0048*/ 	.byte	0x04, 0x17
        /*004a*/ 	.short	(.L_381 - .L_380)
.L_380:
        /*004c*/ 	.word	0x00000000
        /*0050*/ 	.short	0x0002
        /*0052*/ 	.short	0x000c
        /*0054*/ 	.byte	0x00, 0xf0, 0x11, 0x00


	//----- nvinfo : EIATTR_KPARAM_INFO
	.align		4
.L_381:
        /*0058*/ 	.byte	0x04, 0x17
        /*005a*/ 	.short	(.L_383 - .L_382)
.L_382:
        /*005c*/ 	.word	0x00000000
        /*0060*/ 	.short	0x0001
        /*0062*/ 	.short	0x0008
        /*0064*/ 	.byte	0x00, 0xf0, 0x11, 0x00


	//----- nvinfo : EIATTR_KPARAM_INFO
	.align		4
.L_383:
        /*0068*/ 	.byte	0x04, 0x17
        /*006a*/ 	.short	(.L_385 - .L_384)
.L_384:
        /*006c*/ 	.word	0x00000000
        /*0070*/ 	.short	0x0000
        /*0072*/ 	.short	0x0000
        /*0074*/ 	.byte	0x00, 0xf5, 0x21, 0x00


	//----- nvinfo : EIATTR_SPARSE_MMA_MASK
	.align		4
.L_385:
        /*0078*/ 	.byte	0x03, 0x50
        /*007a*/ 	.short	0x0000


	//----- nvinfo : EIATTR_MAXREG_COUNT
	.align		4
        /*007c*/ 	.byte	0x03, 0x1b
        /*007e*/ 	.short	0x00ff


	//----- nvinfo : EIATTR_MERCURY_ISA_VERSION
	.align		4
        /*0080*/ 	.byte	0x03, 0x5f
        /*0082*/ 	.short	0x0101


	//----- nvinfo : EIATTR_VRC_CTA_INIT_COUNT
	.align		4
        /*0084*/ 	.byte	0x02, 0x4a
	.zero		1
	.zero		1


	//----- nvinfo : EIATTR_EXIT_INSTR_OFFSETS
	.align		4
        /*0088*/ 	.byte	0x04, 0x1c
        /*008a*/ 	.short	(.L_387 - .L_386)


	//   ....[0]....
.L_386:
        /*008c*/ 	.word	0x000002d0


	//   ....[1]....
        /*0090*/ 	.word	0x00000a00


	//   ....[2]....
        /*0094*/ 	.word	0x00000d40


	//----- nvinfo : EIATTR_CRS_STACK_SIZE
	.align		4
.L_387:
        /*0098*/ 	.byte	0x04, 0x1e
        /*009a*/ 	.short	(.L_389 - .L_388)
.L_388:
        /*009c*/ 	.word	0x00000000


	//----- nvinfo : EIATTR_CBANK_PARAM_SIZE
	.align		4
.L_389:
        /*00a0*/ 	.byte	0x03, 0x19
        /*00a2*/ 	.short	0x0028


	//----- nvinfo : EIATTR_PARAM_CBANK
	.align		4
        /*00a4*/ 	.byte	0x04, 0x0a
        /*00a6*/ 	.short	(.L_391 - .L_390)
	.align		4
.L_390:
        /*00a8*/ 	.word	index@(.nv.constant0._Z22transpose_depad_kernelI6__halfEvPKT_iiPKiiiPS1_)
        /*00ac*/ 	.short	0x0380
        /*00ae*/ 	.short	0x0028


	//----- nvinfo : EIATTR_SW_WAR
	.align		4
.L_391:
        /*00b0*/ 	.byte	0x04, 0x36
        /*00b2*/ 	.short	(.L_393 - .L_392)
.L_392:
        /*00b4*/ 	.word	0x00000008
.L_393:


//--------------------- .nv.info._Z22transpose_depad_kernelIfEvPKT_iiPKiiiPS0_ --------------------------
	.section	.nv.info._Z22transpose_depad_kernelIfEvPKT_iiPKiiiPS0_,"",@"SHT_CUDA_INFO"
	.sectionflags	@""
	.align	4


	//----- nvinfo : EIATTR_CUDA_API_VERSION
	.align		4
        /*0000*/ 	.byte	0x04, 0x37
        /*0002*/ 	.short	(.L_395 - .L_394)
.L_394:
        /*0004*/ 	.word	0x00000082


	//----- nvinfo : EIATTR_KPARAM_INFO
	.align		4
.L_395:
        /*0008*/ 	.byte	0x04, 0x17
        /*000a*/ 	.short	(.L_397 - .L_396)
.L_396:
        /*000c*/ 	.word	0x00000000
        /*0010*/ 	.short	0x0006
        /*0012*/ 	.short	0x0020
        /*0014*/ 	.byte	0x00, 0xf5, 0x21, 0x00


	//----- nvinfo : EIATTR_KPARAM_INFO
	.align		4
.L_397:
        /*0018*/ 	.byte	0x04, 0x17
        /*001a*/ 	.short	(.L_399 - .L_398)
.L_398:
        /*001c*/ 	.word	0x00000000
        /*0020*/ 	.short	0x0005
        /*0022*/ 	.short	0x001c
        /*0024*/ 	.byte	0x00, 0xf0, 0x11, 0x00


	//----- nvinfo : EIATTR_KPARAM_INFO
	.align		4
.L_399:
        /*0028*/ 	.byte	0x04, 0x17
        /*002a*/ 	.short	(.L_401 - .L_400)
.L_400:
        /*002c*/ 	.word	0x00000000
        /*0030*/ 	.short	0x0004
        /*0032*/ 	.short	0x0018
        /*0034*/ 	.byte	0x00, 0xf0, 0x11, 0x00


	//----- nvinfo : EIATTR_KPARAM_INFO
	.align		4
.L_401:
        /*0038*/ 	.byte	0x04, 0x17
        /*003a*/ 	.short	(.L_403 - .L_402)
.L_402:
        /*003c*/ 	.word	0x00000000
        /*0040*/ 	.short	0x0003
        /*0042*/ 	.short	0x0010
        /*0044*/ 	.byte	0x00, 0xf5, 0x21, 0x00


	//----- nvinfo : EIATTR_KPARAM_INFO
	.align		4
.L_403:
        /*0048*/ 	.byte	0x04, 0x17
        /*004a*/ 	.short	(.L_405 - .L_404)
.L_404:
        /*004c*/ 	.word	0x00000000
        /*0050*/ 	.short	0x0002
        /*0052*/ 	.short	0x000c
        /*0054*/ 	.byte	0x00, 0xf0, 0x11, 0x00


	//----- nvinfo : EIATTR_KPARAM_INFO
	.align		4
.L_405:
        /*0058*/ 	.byte	0x04, 0x17
        /*005a*/ 	.short	(.L_407 - .L_406)
.L_406:
        /*005c*/ 	.word	0x00000000
        /*0060*/ 	.short	0x0001
        /*0062*/ 	.short	0x0008
        /*0064*/ 	.byte	0x00, 0xf0, 0x11, 0x00


	//----- nvinfo : EIATTR_KPARAM_INFO
	.align		4
.L_407:
        /*0068*/ 	.byte	0x04, 0x17
        /*006a*/ 	.short	(.L_409 - .L_408)
.L_408:
        /*006c*/ 	.word	0x00000000
        /*0070*/ 	.short	0x0000
        /*0072*/ 	.short	0x0000
        /*0074*/ 	.byte	0x00, 0xf5, 0x21, 0x00


	//----- nvinfo : EIATTR_SPARSE_MMA_MASK
	.align		4
.L_409:
        /*0078*/ 	.byte	0x03, 0x50
        /*007a*/ 	.short	0x0000


	//----- nvinfo : EIATTR_MAXREG_COUNT
	.align		4
        /*007c*/ 	.byte	0x03, 0x1b
        /*007e*/ 	.short	0x00ff


	//----- nvinfo : EIATTR_MERCURY_ISA_VERSION
	.align		4
        /*0080*/ 	.byte	0x03, 0x5f
        /*0082*/ 	.short	0x0101


	//----- nvinfo : EIATTR_VRC_CTA_INIT_COUNT
	.align		4
        /*0084*/ 	.byte	0x02, 0x4a
	.zero		1
	.zero		1


	//----- nvinfo : EIATTR_EXIT_INSTR_OFFSETS
	.align		4
        /*0088*/ 	.byte	0x04, 0x1c
        /*008a*/ 	.short	(.L_411 - .L_410)


	//   ....[0]....
.L_410:
        /*008c*/ 	.word	0x000002d0


	//   ....[1]....
        /*0090*/ 	.word	0x00000a00


	//   ....[2]....
        /*0094*/ 	.word	0x00000d40


	//----- nvinfo : EIATTR_CRS_STACK_SIZE
	.align		4
.L_411:
        /*0098*/ 	.byte	0x04, 0x1e
        /*009a*/ 	.short	(.L_413 - .L_412)
.L_412:
        /*009c*/ 	.word	0x00000000


	//----- nvinfo : EIATTR_CBANK_PARAM_SIZE
	.align		4
.L_413:
        /*00a0*/ 	.byte	0x03, 0x19
        /*00a2*/ 	.short	0x0028


	//----- nvinfo : EIATTR_PARAM_CBANK
	.align		4
        /*00a4*/ 	.byte	0x04, 0x0a
        /*00a6*/ 	.short	(.L_415 - .L_414)
	.align		4
.L_414:
        /*00a8*/ 	.word	index@(.nv.constant0._Z22transpose_depad_kernelIfEvPKT_iiPKiiiPS0_)
        /*00ac*/ 	.short	0x0380
        /*00ae*/ 	.short	0x0028


	//----- nvinfo : EIATTR_SW_WAR
	.align		4
.L_415:
        /*00b0*/ 	.byte	0x04, 0x36
        /*00b2*/ 	.short	(.L_417 - .L_416)
.L_416:
        /*00b4*/ 	.word	0x00000008
.L_417:


//--------------------- .nv.info._Z36build_sequence_length_padding_offsetPKiiiPiS1_ --------------------------
	.section	.nv.info._Z36build_sequence_length_padding_offsetPKiiiPiS1_,"",@"SHT_CUDA_INFO"
	.sectionflags	@""
	.align	4


	//----- nvinfo : EIATTR_CUDA_API_VERSION
	.align		4
        /*0000*/ 	.byte	0x04, 0x37
        /*0002*/ 	.short	(.L_419 - .L_418)
.L_418:
        /*0004*/ 	.word	0x00000082


	//----- nvinfo : EIATTR_KPARAM_INFO
	.align		4
.L_419:
        /*0008*/ 	.byte	0x04, 0x17
        /*000a*/ 	.short	(.L_421 - .L_420)
.L_420:
        /*000c*/ 	.word	0x00000000
        /*0010*/ 	.short	0x0004
        /*0012*/ 	.short	0x0018
        /*0014*/ 	.byte	0x00, 0xf5, 0x21, 0x00


	//----- nvinfo : EIATTR_KPARAM_INFO
	.align		4
.L_421:
        /*0018*/ 	.byte	0x04, 0x17
        /*001a*/ 	.short	(.L_423 - .L_422)
.L_422:
        /*001c*/ 	.word	0x00000000
        /*0020*/ 	.short	0x0003
        /*0022*/ 	.short	0x0010
        /*0024*/ 	.byte	0x00, 0xf5, 0x21, 0x00


	//----- nvinfo : EIATTR_KPARAM_INFO
	.align		4
.L_423:
        /*0028*/ 	.byte	0x04, 0x17
        /*002a*/ 	.short	(.L_425 - .L_424)
.L_424:
        /*002c*/ 	.word	0x00000000
        /*0030*/ 	.short	0x0002
        /*0032*/ 	.short	0x000c
        /*0034*/ 	.byte	0x00, 0xf0, 0x11, 0x00


	//----- nvinfo : EIATTR_KPARAM_INFO
	.align		4
.L_425:
        /*0038*/ 	.byte	0x04, 0x17
        /*003a*/ 	.short	(.L_427 - .L_426)
.L_426:
        /*003c*/ 	.word	0x00000000
        /*0040*/ 	.short	0x0001
        /*0042*/ 	.short	0x0008
        /*0044*/ 	.byte	0x00, 0xf0, 0x11, 0x00


	//----- nvinfo : EIATTR_KPARAM_INFO
	.align		4
.L_427:
        /*0048*/ 	.byte	0x04, 0x17
        /*004a*/ 	.short	(.L_429 - .L_428)
.L_428:
        /*004c*/ 	.word	0x00000000
        /*0050*/ 	.short	0x0000
        /*0052*/ 	.short	0x0000
        /*0054*/ 	.byte	0x00, 0xf5, 0x21, 0x00


	//----- nvinfo : EIATTR_SPARSE_MMA_MASK
	.align		4
.L_429:
        /*0058*/ 	.byte	0x03, 0x50
        /*005a*/ 	.short	0x0000


	//----- nvinfo : EIATTR_MAXREG_COUNT
	.align		4
        /*005c*/ 	.byte	0x03, 0x1b
        /*005e*/ 	.short	0x00ff


	//----- nvinfo : EIATTR_MERCURY_ISA_VERSION
	.align		4
        /*0060*/ 	.byte	0x03, 0x5f
        /*0062*/ 	.short	0x0101


	//----- nvinfo : EIATTR_VRC_CTA_INIT_COUNT
	.align		4
        /*0064*/ 	.byte	0x02, 0x4a
	.zero		1
	.zero		1


	//----- nvinfo : EIATTR_EXIT_INSTR_OFFSETS
	.align		4
        /*0068*/ 	.byte	0x04, 0x1c
        /*006a*/ 	.short	(.L_431 - .L_430)


	//   ....[0]....
.L_430:
        /*006c*/ 	.word	0x000005d0


	//----- nvinfo : EIATTR_CBANK_PARAM_SIZE
	.align		4
.L_431:
        /*0070*/ 	.byte	0x03, 0x19
        /*0072*/ 	.short	0x0020


	//----- nvinfo : EIATTR_PARAM_CBANK
	.align		4
        /*0074*/ 	.byte	0x04, 0x0a
        /*0076*/ 	.short	(.L_433 - .L_432)
	.align		4
.L_432:
        /*0078*/ 	.word	index@(.nv.constant0._Z36build_sequence_length_padding_offsetPKiiiPiS1_)
        /*007c*/ 	.short	0x0380
        /*007e*/ 	.short	0x0020


	//----- nvinfo : EIATTR_SW_WAR
	.align		4
.L_433:
        /*0080*/ 	.byte	0x04, 0x36
        /*0082*/ 	.short	(.L_435 - .L_434)
.L_434:
        /*0084*/ 	.word	0x00000008
.L_435:


//--------------------- .nv.callgraph             --------------------------
	.section	.nv.callgraph,"",@"SHT_CUDA_CALLGRAPH"
	.align	4
	.sectionentsize	8
	.align		4
        /*0000*/ 	.word	0x00000000
	.align		4
        /*0004*/ 	.word	0xffffffff
	.align		4
        /*0008*/ 	.word	0x00000000
	.align		4
        /*000c*/ 	.word	0xfffffffe
	.align		4
        /*0010*/ 	.word	0x00000000
	.align		4
        /*0014*/ 	.word	0xfffffffd
	.align		4
        /*0018*/ 	.word	0x00000000
	.align		4
        /*001c*/ 	.word	0xfffffffc


//--------------------- .text._Z24transpose_remove_paddingI6__halfEvPT_S2_iiiiPKi --------------------------
	.section	.text._Z24transpose_remove_paddingI6__halfEvPT_S2_iiiiPKi,"ax",@progbits
	.align	128
        .global         _Z24transpose_remove_paddingI6__halfEvPT_S2_iiiiPKi
        .type           _Z24transpose_remove_paddingI6__halfEvPT_S2_iiiiPKi,@function
        .size           _Z24transpose_remove_paddingI6__halfEvPT_S2_iiiiPKi,(.L_x_50 - _Z24transpose_remove_paddingI6__halfEvPT_S2_iiiiPKi)
        .other          _Z24transpose_remove_paddingI6__halfEvPT_S2_iiiiPKi,@"STO_CUDA_ENTRY STV_DEFAULT"
_Z24transpose_remove_paddingI6__halfEvPT_S2_iiiiPKi:
.text._Z24transpose_remove_paddingI6__halfEvPT_S2_iiiiPKi:
[----:B------:R-:W-:Y:S01]  /*0000*/  LDC R1, c[0x0][0x37c] ;  /* 0x0000df00ff017b82 */ /* 0x000fe20000000800 */
[----:B------:R-:W0:Y:S07]  /*0010*/  S2R R0, SR_CTAID.X ;  /* 0x0000000000007919 */ /* 0x000e2e0000002500 */
[----:B------:R-:W0:Y:S01]  /*0020*/  LDC.64 R8, c[0x0][0x3a0] ;  /* 0x0000e800ff087b82 */ /* 0x000e220000000a00 */
[----:B------:R-:W1:Y:S07]  /*0030*/  LDCU.64 UR4, c[0x0][0x358] ;  /* 0x00006b00ff0477ac */ /* 0x000e6e0008000a00 */
[----:B------:R-:W2:Y:S08]  /*0040*/  LDC R4, c[0x0][0x394] ;  /* 0x0000e500ff047b82 */ /* 0x000eb00000000800 */
[----:B------:R-:W3:Y:S01]  /*0050*/  LDC R2, c[0x0][0x39c] ;  /* 0x0000e700ff027b82 */ /* 0x000ee20000000800 */
[----:B------:R-:W4:Y:S01]  /*0060*/  S2R R3, SR_TID.X ;  /* 0x0000000000037919 */ /* 0x000f220000002100 */
[----:B------:R-:W5:Y:S01]  /*0070*/  LDCU UR6, c[0x0][0x398] ;  /* 0x00007300ff0677ac */ /* 0x000f620008000800 */
[----:B0-----:R-:W-:-:S05]  /*0080*/  IMAD.WIDE.U32 R8, R0, 0x4, R8 ;  /* 0x0000000400087825 */ /* 0x001fca00078e0008 */
[----:B-1----:R0:W5:Y:S01]  /*0090*/  LDG.E R11, desc[UR4][R8.64] ;  /* 0x00000004080b7981 */ /* 0x002162000c1e1900 */
[----:B--2---:R-:W-:Y:S02]  /*00a0*/  IABS R5, R4 ;  /* 0x0000000400057213 */ /* 0x004fe40000000000 */
[----:B---3--:R-:W-:Y:S02]  /*00b0*/  IABS R6, R2 ;  /* 0x0000000200067213 */ /* 0x008fe40000000000 */
[----:B------:R-:W1:Y:S08]  /*00c0*/  I2F.RP R7, R5 ;  /* 0x0000000500077306 */ /* 0x000e700000209400 */
[----:B------:R-:W2:Y:S08]  /*00d0*/  I2F.RP R10, R6 ;  /* 0x00000006000a7306 */ /* 0x000eb00000209400 */
[----:B-1----:R-:W1:Y:S08]  /*00e0*/  MUFU.RCP R7, R7 ;  /* 0x0000000700077308 */ /* 0x002e700000001000 */
[----:B--2---:R-:W0:Y:S01]  /*00f0*/  MUFU.RCP R10, R10 ;  /* 0x0000000a000a7308 */ /* 0x004e220000001000 */
[----:B-1----:R-:W-:-:S07]  /*0100*/  IADD3 R12, PT, PT, R7, 0xffffffe, RZ ;  /* 0x0ffffffe070c7810 */ /* 0x002fce0007ffe0ff */
[----:B------:R1:W2:Y:S01]  /*0110*/  F2I.FTZ.U32.TRUNC.NTZ R13, R12 ;  /* 0x0000000c000d7305 */ /* 0x0002a2000021f000 */
[----:B0-----:R-:W-:-:S07]  /*0120*/  VIADD R8, R10, 0xffffffe ;  /* 0x0ffffffe0a087836 */ /* 0x001fce0000000000 */
[----:B------:R0:W3:Y:S01]  /*0130*/  F2I.FTZ.U32.TRUNC.NTZ R9, R8 ;  /* 0x0000000800097305 */ /* 0x0000e2000021f000 */
[----:B-1----:R-:W-:Y:S01]  /*0140*/  IMAD.MOV.U32 R12, RZ, RZ, RZ ;  /* 0x000000ffff0c7224 */ /* 0x002fe200078e00ff */
[----:B--2---:R-:W-:Y:S01]  /*0150*/  IADD3 R14, PT, PT, RZ, -R13, RZ ;  /* 0x8000000dff0e7210 */ /* 0x004fe20007ffe0ff */
[----:B0-----:R-:W-:-:S04]  /*0160*/  HFMA2 R8, -RZ, RZ, 0, 0 ;  /* 0x00000000ff087431 */ /* 0x001fc800000001ff */
[----:B------:R-:W-:Y:S02]  /*0170*/  IMAD R7, R14, R5, RZ ;  /* 0x000000050e077224 */ /* 0x000fe400078e02ff */
[----:B---3--:R-:W-:Y:S02]  /*0180*/  IMAD.MOV R15, RZ, RZ, -R9 ;  /* 0x000000ffff0f7224 */ /* 0x008fe400078e0a09 */
[----:B------:R-:W-:Y:S01]  /*0190*/  IMAD.HI.U32 R12, R13, R7, R12 ;  /* 0x000000070d0c7227 */ /* 0x000fe200078e000c */
[----:B----4-:R-:W-:-:S03]  /*01a0*/  IABS R13, R3 ;  /* 0x00000003000d7213 */ /* 0x010fc60000000000 */
[----:B------:R-:W-:-:S04]  /*01b0*/  IMAD R7, R15, R6, RZ ;  /* 0x000000060f077224 */ /* 0x000fc800078e02ff */
[----:B------:R-:W-:-:S04]  /*01c0*/  IMAD.HI.U32 R8, R9, R7, R8 ;  /* 0x0000000709087227 */ /* 0x000fc800078e0008 */
[----:B------:R-:W-:-:S04]  /*01d0*/  IMAD.MOV.U32 R9, RZ, RZ, R13 ;  /* 0x000000ffff097224 */ /* 0x000fc800078e000d */
[----:B------:R-:W-:-:S04]  /*01e0*/  IMAD.HI.U32 R7, R8, R9, RZ ;  /* 0x0000000908077227 */ /* 0x000fc800078e00ff */
[----:B------:R-:W-:-:S04]  /*01f0*/  IMAD.MOV R13, RZ, RZ, -R7 ;  /* 0x000000ffff0d7224 */ /* 0x000fc800078e0a07 */
[----:B------:R-:W-:-:S05]  /*0200*/  IMAD R9, R6, R13, R9 ;  /* 0x0000000d06097224 */ /* 0x000fca00078e0209 */
[----:B------:R-:W-:-:S13]  /*0210*/  ISETP.GT.U32.AND P4, PT, R6, R9, PT ;  /* 0x000000090600720c */ /* 0x000fda0003f84070 */
[----:B------:R-:W-:Y:S02]  /*0220*/  @!P4 IMAD.IADD R9, R9, 0x1, -R6 ;  /* 0x000000010909c824 */ /* 0x000fe400078e0a06 */
[----:B------:R-:W-:Y:S01]  /*0230*/  @!P4 VIADD R7, R7, 0x1 ;  /* 0x000000010707c836 */ /* 0x000fe20000000000 */
[----:B------:R-:W-:Y:S02]  /*0240*/  ISETP.NE.AND P4, PT, R2, RZ, PT ;  /* 0x000000ff0200720c */ /* 0x000fe40003f85270 */
[----:B------:R-:W-:Y:S02]  /*0250*/  ISETP.GE.U32.AND P3, PT, R9, R6, PT ;  /* 0x000000060900720c */ /* 0x000fe40003f66070 */
[----:B------:R-:W-:-:S04]  /*0260*/  LOP3.LUT R6, R3, R2, RZ, 0x3c, !PT ;  /* 0x0000000203067212 */ /* 0x000fc800078e3cff */
[----:B------:R-:W-:-:S07]  /*0270*/  ISETP.GE.AND P1, PT, R6, RZ, PT ;  /* 0x000000ff0600720c */ /* 0x000fce0003f26270 */
[----:B------:R-:W-:Y:S01]  /*0280*/  @P3 VIADD R7, R7, 0x1 ;  /* 0x0000000107073836 */ /* 0x000fe20000000000 */
[----:B-----5:R-:W-:-:S04]  /*0290*/  IADD3 R11, PT, PT, R11, R0, RZ ;  /* 0x000000000b0b7210 */ /* 0x020fc80007ffe0ff */
[----:B------:R-:W-:-:S05]  /*02a0*/  IABS R10, R11 ;  /* 0x0000000b000a7213 */ /* 0x000fca0000000000 */
[----:B------:R-:W-:-:S05]  /*02b0*/  IMAD.HI.U32 R12, R12, R10, RZ ;  /* 0x0000000a0c0c7227 */ /* 0x000fca00078e00ff */
[----:B------:R-:W-:-:S05]  /*02c0*/  IADD3 R8, PT, PT, -R12, RZ, RZ ;  /* 0x000000ff0c087210 */ /* 0x000fca0007ffe1ff */
[----:B------:R-:W-:-:S05]  /*02d0*/  IMAD R8, R5, R8, R10 ;  /* 0x0000000805087224 */ /* 0x000fca00078e020a */
[----:B------:R-:W-:-:S13]  /*02e0*/  ISETP.GT.U32.AND P0, PT, R5, R8, PT ;  /* 0x000000080500720c */ /* 0x000fda0003f04070 */
[-C--:B------:R-:W-:Y:S02]  /*02f0*/  @!P0 IADD3 R8, PT, PT, R8, -R5.reuse, RZ ;  /* 0x8000000508088210 */ /* 0x080fe40007ffe0ff */
[----:B------:R-:W-:Y:S02]  /*0300*/  @!P0 IADD3 R12, PT, PT, R12, 0x1, RZ ;  /* 0x000000010c0c8810 */ /* 0x000fe40007ffe0ff */
[----:B------:R-:W-:Y:S02]  /*0310*/  ISETP.GE.U32.AND P5, PT, R8, R5, PT ;  /* 0x000000050800720c */ /* 0x000fe40003fa6070 */
[----:B------:R-:W-:Y:S02]  /*0320*/  LOP3.LUT R5, R11, R4, RZ, 0x3c, !PT ;  /* 0x000000040b057212 */ /* 0x000fe400078e3cff */
[----:B------:R-:W-:Y:S02]  /*0330*/  ISETP.NE.AND P0, PT, R4, RZ, PT ;  /* 0x000000ff0400720c */ /* 0x000fe40003f05270 */
[----:B------:R-:W-:-:S02]  /*0340*/  ISETP.GE.AND P2, PT, R5, RZ, PT ;  /* 0x000000ff0500720c */ /* 0x000fc40003f46270 */
[----:B------:R-:W-:Y:S02]  /*0350*/  MOV R5, R7 ;  /* 0x0000000700057202 */ /* 0x000fe40000000f00 */
[----:B------:R-:W0:Y:S03]  /*0360*/  LDC.64 R6, c[0x0][0x380] ;  /* 0x0000e000ff067b82 */ /* 0x000e260000000a00 */
[----:B------:R-:W-:Y:S01]  /*0370*/  @P5 IADD3 R12, PT, PT, R12, 0x1, RZ ;  /* 0x000000010c0c5810 */ /* 0x000fe20007ffe0ff */
[----:B------:R-:W-:Y:S01]  /*0380*/  @!P1 IMAD.MOV R5, RZ, RZ, -R5 ;  /* 0x000000ffff059224 */ /* 0x000fe200078e0a05 */
[----:B------:R-:W-:-:S04]  /*0390*/  @!P4 LOP3.LUT R5, RZ, R2, RZ, 0x33, !PT ;  /* 0x00000002ff05c212 */ /* 0x000fc800078e33ff */
[----:B------:R-:W-:Y:S02]  /*03a0*/  @!P2 IADD3 R12, PT, PT, -R12, RZ, RZ ;  /* 0x000000ff0c0ca210 */ /* 0x000fe40007ffe1ff */
[----:B------:R-:W-:Y:S02]  /*03b0*/  @!P0 LOP3.LUT R12, RZ, R4, RZ, 0x33, !PT ;  /* 0x00000004ff0c8212 */ /* 0x000fe400078e33ff */
[----:B------:R-:W-:Y:S02]  /*03c0*/  IADD3 R10, PT, PT, -R5, RZ, RZ ;  /* 0x000000ff050a7210 */ /* 0x000fe40007ffe1ff */
[C---:B------:R-:W-:Y:S01]  /*03d0*/  IADD3 R8, PT, PT, -R12.reuse, RZ, RZ ;  /* 0x000000ff0c087210 */ /* 0x040fe20007ffe1ff */
[----:B------:R-:W-:Y:S02]  /*03e0*/  IMAD R9, R12, UR6, R5 ;  /* 0x000000060c097c24 */ /* 0x000fe4000f8e0205 */
[----:B------:R-:W-:Y:S02]  /*03f0*/  IMAD R5, R2, R10, R3 ;  /* 0x0000000a02057224 */ /* 0x000fe400078e0203 */
[----:B------:R-:W-:-:S04]  /*0400*/  IMAD R8, R4, R8, R11 ;  /* 0x0000000804087224 */ /* 0x000fc800078e020b */
[----:B------:R-:W-:-:S04]  /*0410*/  IMAD R9, R9, R4, R8 ;  /* 0x0000000409097224 */ /* 0x000fc800078e0208 */
[----:B------:R-:W-:-:S04]  /*0420*/  IMAD R5, R9, R2, R5 ;  /* 0x0000000209057224 */ /* 0x000fc800078e0205 */
[----:B0-----:R-:W-:Y:S02]  /*0430*/  IMAD.WIDE R6, R5, 0x2, R6 ;  /* 0x0000000205067825 */ /* 0x001fe400078e0206 */
[----:B------:R-:W0:Y:S04]  /*0440*/  LDC.64 R4, c[0x0][0x388] ;  /* 0x0000e200ff047b82 */ /* 0x000e280000000a00 */
[----:B------:R-:W2:Y:S01]  /*0450*/  LDG.E.U16 R7, desc[UR4][R6.64] ;  /* 0x0000000406077981 */ /* 0x000ea2000c1e1500 */
[----:B------:R-:W-:-:S04]  /*0460*/  IMAD R0, R0, UR6, RZ ;  /* 0x0000000600007c24 */ /* 0x000fc8000f8e02ff */
[----:B------:R-:W-:-:S04]  /*0470*/  IMAD R3, R0, R2, R3 ;  /* 0x0000000200037224 */ /* 0x000fc800078e0203 */
[----:B0-----:R-:W-:-:S05]  /*0480*/  IMAD.WIDE R2, R3, 0x2, R4 ;  /* 0x0000000203027825 */ /* 0x001fca00078e0204 */
[----:B--2---:R-:W-:Y:S01]  /*0490*/  STG.E.U16 desc[UR4][R2.64], R7 ;  /* 0x0000000702007986 */ /* 0x004fe2000c101504 */
[----:B------:R-:W-:Y:S05]  /*04a0*/  EXIT ;  /* 0x000000000000794d */ /* 0x000fea0003800000 */
.L_x_0:
[----:B------:R-:W-:-:S00]  /*04b0*/  BRA `(.L_x_0) ;  /* 0xfffffffc00fc7947 */ /* 0x000fc0000383ffff */
[----:B------:R-:W-:-:S00]  /*04c0*/  NOP ;  /* 0x0000000000007918 */ /* 0x000fc00000000000 */
        /* <DEDUP_REMOVED lines=11> */
.L_x_50:


//--------------------- .text._Z24transpose_remove_paddingIfEvPT_S1_iiiiPKi --------------------------
	.section	.text._Z24transpose_remove_paddingIfEvPT_S1_iiiiPKi,"ax",@progbits
	.align	128
        .global         _Z24transpose_remove_paddingIfEvPT_S1_iiiiPKi
        .type           _Z24transpose_remove_paddingIfEvPT_S1_iiiiPKi,@function
        .size           _Z24transpose_remove_paddingIfEvPT_S1_iiiiPKi,(.L_x_51 - _Z24transpose_remove_paddingIfEvPT_S1_iiiiPKi)
        .other          _Z24transpose_remove_paddingIfEvPT_S1_iiiiPKi,@"STO_CUDA_ENTRY STV_DEFAULT"
_Z24transpose_remove_paddingIfEvPT_S1_iiiiPKi:
.text._Z24transpose_remove_paddingIfEvPT_S1_iiiiPKi:
        /* <DEDUP_REMOVED lines=69> */
[----:B------:R-:W2:Y:S01]  /*0450*/  LDG.E R7, desc[UR4][R6.64] ;  /* 0x0000000406077981 */ /* 0x000ea2000c1e1900 */
[----:B------:R-:W-:-:S04]  /*0460*/  IMAD R0, R0, UR6, RZ ;  /* 0x0000000600007c24 */ /* 0x000fc8000f8e02ff */
[----:B------:R-:W-:-:S04]  /*0470*/  IMAD R3, R0, R2, R3 ;  /* 0x0000000200037224 */ /* 0x000fc800078e0203 */
[----:B0-----:R-:W-:-:S05]  /*0480*/  IMAD.WIDE R2, R3, 0x4, R4 ;  /* 0x0000000403027825 */ /* 0x001fca00078e0204 */
[----:B--2---:R-:W-:Y:S01]  /*0490*/  STG.E desc[UR4][R2.64], R7 ;  /* 0x0000000702007986 */ /* 0x004fe2000c101904 */
[----:B------:R-:W-:Y:S05]  /*04a0*/  EXIT ;  /* 0x000000000000794d */ /* 0x000fea0003800000 */
.L_x_1:
        /* <DEDUP_REMOVED lines=13> */
.L_x_51:


//--------------------- .text._Z24transpose_remove_paddingI7__half2EvPT_S2_iiiiPKi --------------------------
	.section	.text._Z24transpose_remove_paddingI7__half2EvPT_S2_iiiiPKi,"ax",@progbits
	.align	128
        .global         _Z24transpose_remove_paddingI7__half2EvPT_S2_iiiiPKi
        .type           _Z24transpose_remove_paddingI7__half2EvPT_S2_iiiiPKi,@function
        .size           _Z24transpose_remove_paddingI7__half2EvPT_S2_iiiiPKi,(.L_x_52 - _Z24transpose_remove_paddingI7__half2EvPT_S2_iiiiPKi)
        .other          _Z24transpose_remove_paddingI7__half2EvPT_S2_iiiiPKi,@"STO_CUDA_ENTRY STV_DEFAULT"
_Z24transpose_remove_paddingI7__half2EvPT_S2_iiiiPKi:
.text._Z24transpose_remove_paddingI7__half2EvPT_S2_iiiiPKi:
        /* <DEDUP_REMOVED lines=75> */
.L_x_2:
        /* <DEDUP_REMOVED lines=13> */
.L_x_52:


//--------------------- .text._Z25transpose_rebuild_paddingI6__halfEvPT_S2_S2_S2_S2_S2_iiiiPKi --------------------------
	.section	.text._Z25transpose_rebuild_paddingI6__halfEvPT_S2_S2_S2_S2_S2_iiiiPKi,"ax",@progbits
	.align	128
        .global         _Z25transpose_rebuild_paddingI6__halfEvPT_S2_S2_S2_S2_S2_iiiiPKi
        .type           _Z25transpose_rebuild_paddingI6__halfEvPT_S2_S2_S2_S2_S2_iiiiPKi,@function
        .size           _Z25transpose_rebuild_paddingI6__halfEvPT_S2_S2_S2_S2_S2_iiiiPKi,(.L_x_53 - _Z25transpose_rebuild_paddingI6__halfEvPT_S2_S2_S2_S2_S2_iiiiPKi)
        .other          _Z25transpose_rebuild_paddingI6__halfEvPT_S2_S2_S2_S2_S2_iiiiPKi,@"STO_CUDA_ENTRY STV_DEFAULT"
_Z25transpose_rebuild_paddingI6__halfEvPT_S2_S2_S2_S2_S2_iiiiPKi:
.text._Z25transpose_rebuild_paddingI6__halfEvPT_S2_S2_S2_S2_S2_iiiiPKi:
[----:B------:R-:W-:Y:S01]  /*0000*/  LDC R1, c[0x0][0x37c] ;  /* 0x0000df00ff017b82 */ /* 0x000fe20000000800 */
[----:B------:R-:W0:Y:S07]  /*0010*/  S2R R8, SR_CTAID.X ;  /* 0x0000000000087919 */ /* 0x000e2e0000002500 */
[----:B------:R-:W0:Y:S01]  /*0020*/  LDC.64 R10, c[0x0][0x3c0] ;  /* 0x0000f000ff0a7b82 */ /* 0x000e220000000a00 */
[----:B------:R-:W1:Y:S01]  /*0030*/  LDCU.64 UR4, c[0x0][0x358] ;  /* 0x00006b00ff0477ac */ /* 0x000e620008000a00 */
[----:B------:R-:W2:Y:S01]  /*0040*/  S2R R3, SR_TID.X ;  /* 0x0000000000037919 */ /* 0x000ea20000002100 */
[----:B------:R-:W2:Y:S05]  /*0050*/  LDCU UR6, c[0x0][0x360] ;  /* 0x00006c00ff0677ac */ /* 0x000eaa0008000800 */
[----:B------:R-:W3:Y:S08]  /*0060*/  LDC.64 R12, c[0x0][0x380] ;  /* 0x0000e000ff0c7b82 */ /* 0x000ef00000000a00 */
[----:B------:R-:W4:Y:S08]  /*0070*/  LDC R4, c[0x0][0x3b4] ;  /* 0x0000ed00ff047b82 */ /* 0x000f300000000800 */
[----:B------:R-:W5:Y:S01]  /*0080*/  LDC R6, c[0x0][0x3bc] ;  /* 0x0000ef00ff067b82 */ /* 0x000f620000000800 */
[----:B0-----:R-:W-:-:S05]  /*0090*/  IMAD.WIDE.U32 R10, R8, 0x4, R10 ;  /* 0x00000004080a7825 */ /* 0x001fca00078e000a */
[----:B-1----:R0:W5:Y:S01]  /*00a0*/  LDG.E R15, desc[UR4][R10.64] ;  /* 0x000000040a0f7981 */ /* 0x002162000c1e1900 */
[----:B--2---:R-:W-:Y:S01]  /*00b0*/  IMAD R0, R8, UR6, R3 ;  /* 0x0000000608007c24 */ /* 0x004fe2000f8e0203 */
[----:B------:R-:W1:Y:S03]  /*00c0*/  LDCU UR6, c[0x0][0x3b8] ;  /* 0x00007700ff0677ac */ /* 0x000e660008000800 */
[----:B---3--:R-:W-:-:S05]  /*00d0*/  IMAD.WIDE.U32 R12, R0, 0x2, R12 ;  /* 0x00000002000c7825 */ /* 0x008fca00078e000c */
[----:B------:R2:W3:Y:S01]  /*00e0*/  LDG.E.U16 R2, desc[UR4][R12.64] ;  /* 0x000000040c027981 */ /* 0x0004e2000c1e1500 */
[----:B----4-:R-:W-:Y:S02]  /*00f0*/  IABS R5, R4 ;  /* 0x0000000400057213 */ /* 0x010fe40000000000 */
[----:B-----5:R-:W-:Y:S02]  /*0100*/  IABS R7, R6 ;  /* 0x0000000600077213 */ /* 0x020fe40000000000 */
[----:B------:R-:W4:Y:S08]  /*0110*/  I2F.RP R14, R5 ;  /* 0x00000005000e7306 */ /* 0x000f300000209400 */
[----:B------:R-:W5:Y:S08]  /*0120*/  I2F.RP R16, R7 ;  /* 0x0000000700107306 */ /* 0x000f700000209400 */
[----:B----4-:R-:W4:Y:S08]  /*0130*/  MUFU.RCP R14, R14 ;  /* 0x0000000e000e7308 */ /* 0x010f300000001000 */
[----:B-----5:R-:W0:Y:S01]  /*0140*/  MUFU.RCP R16, R16 ;  /* 0x0000001000107308 */ /* 0x020e220000001000 */
[----:B----4-:R-:W-:-:S02]  /*0150*/  IADD3 R9, PT, PT, R14, 0xffffffe, RZ ;  /* 0x0ffffffe0e097810 */ /* 0x010fc40007ffe0ff */
[----:B------:R-:W-:-:S05]  /*0160*/  IABS R14, R3 ;  /* 0x00000003000e7213 */ /* 0x000fca0000000000 */
[----:B------:R-:W2:Y:S01]  /*0170*/  F2I.FTZ.U32.TRUNC.NTZ R9, R9 ;  /* 0x0000000900097305 */ /* 0x000ea2000021f000 */
[----:B0-----:R-:W-:-:S07]  /*0180*/  VIADD R10, R16, 0xffffffe ;  /* 0x0ffffffe100a7836 */ /* 0x001fce0000000000 */
[----:B------:R0:W4:Y:S01]  /*0190*/  F2I.FTZ.U32.TRUNC.NTZ R11, R10 ;  /* 0x0000000a000b7305 */ /* 0x000122000021f000 */
[----:B--2---:R-:W-:Y:S01]  /*01a0*/  IADD3 R12, PT, PT, RZ, -R9, RZ ;  /* 0x80000009ff0c7210 */ /* 0x004fe20007ffe0ff */
[----:B0-----:R-:W-:Y:S02]  /*01b0*/  HFMA2 R10, -RZ, RZ, 0, 0 ;  /* 0x00000000ff0a7431 */ /* 0x001fe400000001ff */
[----:B----4-:R-:W-:Y:S01]  /*01c0*/  IMAD.MOV R18, RZ, RZ, -R11 ;  /* 0x000000ffff127224 */ /* 0x010fe200078e0a0b */
[----:B------:R-:W-:Y:S01]  /*01d0*/  IADD3 R13, PT, PT, R15, R8, RZ ;  /* 0x000000080f0d7210 */ /* 0x000fe20007ffe0ff */
[----:B------:R-:W-:Y:S02]  /*01e0*/  IMAD R15, R12, R5, RZ ;  /* 0x000000050c0f7224 */ /* 0x000fe400078e02ff */
[----:B------:R-:W-:Y:S01]  /*01f0*/  IMAD.MOV.U32 R8, RZ, RZ, RZ ;  /* 0x000000ffff087224 */ /* 0x000fe200078e00ff */
[----:B------:R-:W-:-:S03]  /*0200*/  IABS R12, R13 ;  /* 0x0000000d000c7213 */ /* 0x000fc60000000000 */
[----:B------:R-:W-:-:S04]  /*0210*/  IMAD.HI.U32 R8, R9, R15, R8 ;  /* 0x0000000f09087227 */ /* 0x000fc800078e0008 */
[----:B------:R-:W-:Y:S02]  /*0220*/  IMAD R9, R18, R7, RZ ;  /* 0x0000000712097224 */ /* 0x000fe400078e02ff */
[----:B------:R-:W-:-:S04]  /*0230*/  IMAD.HI.U32 R8, R8, R12, RZ ;  /* 0x0000000c08087227 */ /* 0x000fc800078e00ff */
[----:B------:R-:W-:-:S04]  /*0240*/  IMAD.HI.U32 R10, R11, R9, R10 ;  /* 0x000000090b0a7227 */ /* 0x000fc800078e000a */
[----:B------:R-:W-:-:S04]  /*0250*/  IMAD.MOV.U32 R11, RZ, RZ, R14 ;  /* 0x000000ffff0b7224 */ /* 0x000fc800078e000e */
[----:B------:R-:W-:Y:S01]  /*0260*/  IMAD.HI.U32 R9, R10, R11, RZ ;  /* 0x0000000b0a097227 */ /* 0x000fe200078e00ff */
[----:B------:R-:W-:-:S04]  /*0270*/  IADD3 R10, PT, PT, -R8, RZ, RZ ;  /* 0x000000ff080a7210 */ /* 0x000fc80007ffe1ff */
[----:B------:R-:W-:Y:S01]  /*0280*/  IADD3 R14, PT, PT, -R9, RZ, RZ ;  /* 0x000000ff090e7210 */ /* 0x000fe20007ffe1ff */
[----:B------:R-:W-:-:S04]  /*0290*/  IMAD R10, R5, R10, R12 ;  /* 0x0000000a050a7224 */ /* 0x000fc800078e020c */
[----:B------:R-:W-:Y:S01]  /*02a0*/  IMAD R12, R7, R14, R11 ;  /* 0x0000000e070c7224 */ /* 0x000fe200078e020b */
[----:B------:R-:W-:-:S04]  /*02b0*/  ISETP.GT.U32.AND P0, PT, R5, R10, PT ;  /* 0x0000000a0500720c */ /* 0x000fc80003f04070 */
[----:B------:R-:W-:-:S09]  /*02c0*/  ISETP.GT.U32.AND P4, PT, R7, R12, PT ;  /* 0x0000000c0700720c */ /* 0x000fd20003f84070 */
[----:B------:R-:W-:Y:S01]  /*02d0*/  @!P0 IMAD.IADD R10, R10, 0x1, -R5 ;  /* 0x000000010a0a8824 */ /* 0x000fe200078e0a05 */
[----:B------:R-:W-:Y:S02]  /*02e0*/  @!P0 IADD3 R8, PT, PT, R8, 0x1, RZ ;  /* 0x0000000108088810 */ /* 0x000fe40007ffe0ff */
[----:B------:R-:W-:Y:S01]  /*02f0*/  ISETP.NE.AND P0, PT, R4, RZ, PT ;  /* 0x000000ff0400720c */ /* 0x000fe20003f05270 */
[----:B------:R-:W-:Y:S01]  /*0300*/  @!P4 VIADD R9, R9, 0x1 ;  /* 0x000000010909c836 */ /* 0x000fe20000000000 */
[----:B------:R-:W-:Y:S02]  /*0310*/  @!P4 IADD3 R12, PT, PT, R12, -R7, RZ ;  /* 0x800000070c0cc210 */ /* 0x000fe40007ffe0ff */
[----:B------:R-:W-:Y:S02]  /*0320*/  ISETP.GE.U32.AND P5, PT, R10, R5, PT ;  /* 0x000000050a00720c */ /* 0x000fe40003fa6070 */
[----:B------:R-:W-:Y:S01]  /*0330*/  ISETP.GE.U32.AND P3, PT, R12, R7, PT ;  /* 0x000000070c00720c */ /* 0x000fe20003f66070 */
[----:B------:R-:W0:Y:S01]  /*0340*/  LDC.64 R10, c[0x0][0x398] ;  /* 0x0000e600ff0a7b82 */ /* 0x000e220000000a00 */
[----:B------:R-:W-:-:S02]  /*0350*/  LOP3.LUT R5, R13, R4, RZ, 0x3c, !PT ;  /* 0x000000040d057212 */ /* 0x000fc400078e3cff */
[----:B------:R-:W-:Y:S02]  /*0360*/  LOP3.LUT R7, R3, R6, RZ, 0x3c, !PT ;  /* 0x0000000603077212 */ /* 0x000fe400078e3cff */
[----:B------:R-:W-:Y:S02]  /*0370*/  ISETP.GE.AND P2, PT, R5, RZ, PT ;  /* 0x000000ff0500720c */ /* 0x000fe40003f46270 */
[----:B------:R-:W-:Y:S02]  /*0380*/  ISETP.GE.AND P1, PT, R7, RZ, PT ;  /* 0x000000ff0700720c */ /* 0x000fe40003f26270 */
[----:B------:R-:W-:Y:S02]  /*0390*/  ISETP.NE.AND P4, PT, R6, RZ, PT ;  /* 0x000000ff0600720c */ /* 0x000fe40003f85270 */
[----:B------:R-:W-:Y:S02]  /*03a0*/  @P5 IADD3 R8, PT, PT, R8, 0x1, RZ ;  /* 0x0000000108085810 */ /* 0x000fe40007ffe0ff */
[----:B------:R-:W-:-:S03]  /*03b0*/  @P3 IADD3 R9, PT, PT, R9, 0x1, RZ ;  /* 0x0000000109093810 */ /* 0x000fc60007ffe0ff */
[----:B------:R-:W-:Y:S01]  /*03c0*/  IMAD.MOV.U32 R14, RZ, RZ, R8 ;  /* 0x000000ffff0e7224 */ /* 0x000fe200078e0008 */
[----:B------:R-:W-:Y:S02]  /*03d0*/  MOV R5, R9 ;  /* 0x0000000900057202 */ /* 0x000fe40000000f00 */
[----:B------:R-:W2:Y:S02]  /*03e0*/  LDC.64 R8, c[0x0][0x388] ;  /* 0x0000e200ff087b82 */ /* 0x000ea40000000a00 */
[----:B------:R-:W-:Y:S01]  /*03f0*/  @!P2 IADD3 R14, PT, PT, -R14, RZ, RZ ;  /* 0x000000ff0e0ea210 */ /* 0x000fe20007ffe1ff */
[----:B------:R-:W-:Y:S01]  /*0400*/  @!P1 IMAD.MOV R5, RZ, RZ, -R5 ;  /* 0x000000ffff059224 */ /* 0x000fe200078e0a05 */
[----:B------:R-:W-:Y:S02]  /*0410*/  @!P0 LOP3.LUT R14, RZ, R4, RZ, 0x33, !PT ;  /* 0x00000004ff0e8212 */ /* 0x000fe400078e33ff */
[----:B------:R-:W-:Y:S02]  /*0420*/  @!P4 LOP3.LUT R5, RZ, R6, RZ, 0x33, !PT ;  /* 0x00000006ff05c212 */ /* 0x000fe400078e33ff */
[----:B------:R-:W-:-:S02]  /*0430*/  IADD3 R7, PT, PT, -R14, RZ, RZ ;  /* 0x000000ff0e077210 */ /* 0x000fc40007ffe1ff */
[----:B------:R-:W-:Y:S01]  /*0440*/  IADD3 R12, PT, PT, -R5, RZ, RZ ;  /* 0x000000ff050c7210 */ /* 0x000fe20007ffe1ff */
[----:B-1----:R-:W-:Y:S02]  /*0450*/  IMAD R5, R14, UR6, R5 ;  /* 0x000000060e057c24 */ /* 0x002fe4000f8e0205 */
[----:B------:R-:W-:Y:S02]  /*0460*/  IMAD R7, R4, R7, R13 ;  /* 0x0000000704077224 */ /* 0x000fe400078e020d */
[----:B------:R-:W-:Y:S02]  /*0470*/  IMAD R3, R6, R12, R3 ;  /* 0x0000000c06037224 */ /* 0x000fe400078e0203 */
[----:B------:R-:W-:Y:S01]  /*0480*/  IMAD R5, R5, R4, R7 ;  /* 0x0000000405057224 */ /* 0x000fe200078e0207 */
[----:B------:R-:W1:Y:S03]  /*0490*/  LDC.64 R12, c[0x0][0x390] ;  /* 0x0000e400ff0c7b82 */ /* 0x000e660000000a00 */
[----:B------:R-:W-:-:S02]  /*04a0*/  IMAD R3, R5, R6, R3 ;  /* 0x0000000605037224 */ /* 0x000fc400078e0203 */
[----:B--2---:R-:W-:-:S03]  /*04b0*/  IMAD.WIDE.U32 R8, R0, 0x2, R8 ;  /* 0x0000000200087825 */ /* 0x004fc600078e0008 */
[----:B------:R-:W2:Y:S01]  /*04c0*/  LDC.64 R4, c[0x0][0x3a0] ;  /* 0x0000e800ff047b82 */ /* 0x000ea20000000a00 */
[----:B0-----:R-:W-:-:S05]  /*04d0*/  IMAD.WIDE R10, R3, 0x2, R10 ;  /* 0x00000002030a7825 */ /* 0x001fca00078e020a */
[----:B---3--:R-:W-:Y:S02]  /*04e0*/  STG.E.U16 desc[UR4][R10.64], R2 ;  /* 0x000000020a007986 */ /* 0x008fe4000c101504 */
[----:B------:R-:W0:Y:S02]  /*04f0*/  LDC.64 R6, c[0x0][0x3a8] ;  /* 0x0000ea00ff067b82 */ /* 0x000e240000000a00 */
[----:B------:R-:W3:Y:S01]  /*0500*/  LDG.E.U16 R9, desc[UR4][R8.64] ;  /* 0x0000000408097981 */ /* 0x000ee2000c1e1500 */
[----:B-1----:R-:W-:-:S04]  /*0510*/  IMAD.WIDE.U32 R12, R0, 0x2, R12 ;  /* 0x00000002000c7825 */ /* 0x002fc800078e000c */
[----:B--2---:R-:W-:-:S05]  /*0520*/  IMAD.WIDE R4, R3, 0x2, R4 ;  /* 0x0000000203047825 */ /* 0x004fca00078e0204 */
[----:B---3--:R-:W-:Y:S04]  /*0530*/  STG.E.U16 desc[UR4][R4.64], R9 ;  /* 0x0000000904007986 */ /* 0x008fe8000c101504 */
[----:B------:R-:W2:Y:S01]  /*0540*/  LDG.E.U16 R13, desc[UR4][R12.64] ;  /* 0x000000040c0d7981 */ /* 0x000ea2000c1e1500 */
[----:B0-----:R-:W-:-:S05]  /*0550*/  IMAD.WIDE R6, R3, 0x2, R6 ;  /* 0x0000000203067825 */ /* 0x001fca00078e0206 */
[----:B--2---:R-:W-:Y:S01]  /*0560*/  STG.E.U16 desc[UR4][R6.64], R13 ;  /* 0x0000000d06007986 */ /* 0x004fe2000c101504 */
[----:B------:R-:W-:Y:S05]  /*0570*/  EXIT ;  /* 0x000000000000794d */ /* 0x000fea0003800000 */
.L_x_3:
        /* <DEDUP_REMOVED lines=16> */
.L_x_53:


//--------------------- .text._Z25transpose_rebuild_paddingIfEvPT_S1_S1_S1_S1_S1_iiiiPKi --------------------------
	.section	.text._Z25transpose_rebuild_paddingIfEvPT_S1_S1_S1_S1_S1_iiiiPKi,"ax",@progbits
	.align	128
        .global         _Z25transpose_rebuild_paddingIfEvPT_S1_S1_S1_S1_S1_iiiiPKi
        .type           _Z25transpose_rebuild_paddingIfEvPT_S1_S1_S1_S1_S1_iiiiPKi,@function
        .size           _Z25transpose_rebuild_paddingIfEvPT_S1_S1_S1_S1_S1_iiiiPKi,(.L_x_54 - _Z25transpose_rebuild_paddingIfEvPT_S1_S1_S1_S1_S1_iiiiPKi)
        .other          _Z25transpose_rebuild_paddingIfEvPT_S1_S1_S1_S1_S1_iiiiPKi,@"STO_CUDA_ENTRY STV_DEFAULT"
_Z25transpose_rebuild_paddingIfEvPT_S1_S1_S1_S1_S1_iiiiPKi:
.text._Z25transpose_rebuild_paddingIfEvPT_S1_S1_S1_S1_S1_iiiiPKi:
        /* <DEDUP_REMOVED lines=14> */
[----:B------:R2:W3:Y:S01]  /*00e0*/  LDG.E R2, desc[UR4][R12.64] ;  /* 0x000000040c027981 */ /* 0x0004e2000c1e1900 */
        /* <DEDUP_REMOVED lines=63> */
[----:B---3--:R-:W-:Y:S02]  /*04e0*/  STG.E desc[UR4][R10.64], R2 ;  /* 0x000000020a007986 */ /* 0x008fe4000c101904 */
[----:B------:R-:W0:Y:S02]  /*04f0*/  LDC.64 R6, c[0x0][0x390] ;  /* 0x0000e400ff067b82 */ /* 0x000e240000000a00 */
[----:B------:R-:W3:Y:S01]  /*0500*/  LDG.E R9, desc[UR4][R8.64] ;  /* 0x0000000408097981 */ /* 0x000ee2000c1e1900 */
[----:B--2---:R-:W-:-:S04]  /*0510*/  IMAD.WIDE R4, R3, 0x4, R4 ;  /* 0x0000000403047825 */ /* 0x004fc800078e0204 */
[----:B0-----:R-:W-:Y:S01]  /*0520*/  IMAD.WIDE.U32 R6, R0, 0x4, R6 ;  /* 0x0000000400067825 */ /* 0x001fe200078e0006 */
[----:B---3--:R-:W-:Y:S05]  /*0530*/  STG.E desc[UR4][R4.64], R9 ;  /* 0x0000000904007986 */ /* 0x008fea000c101904 */
[----:B------:R-:W2:Y:S01]  /*0540*/  LDG.E R7, desc[UR4][R6.64] ;  /* 0x0000000406077981 */ /* 0x000ea2000c1e1900 */
[----:B-1----:R-:W-:-:S05]  /*0550*/  IMAD.WIDE R12, R3, 0x4, R12 ;  /* 0x00000004030c7825 */ /* 0x002fca00078e020c */
[----:B--2---:R-:W-:Y:S01]  /*0560*/  STG.E desc[UR4][R12.64], R7 ;  /* 0x000000070c007986 */ /* 0x004fe2000c101904 */
[----:B------:R-:W-:Y:S05]  /*0570*/  EXIT ;  /* 0x000000000000794d */ /* 0x000fea0003800000 */
.L_x_4:
        /* <DEDUP_REMOVED lines=16> */
.L_x_54:


//--------------------- .text._Z25transpose_rebuild_paddingI7__half2EvPT_S2_S2_S2_S2_S2_iiiiPKi --------------------------
	.section	.text._Z25transpose_rebuild_paddingI7__half2EvPT_S2_S2_S2_S2_S2_iiiiPKi,"ax",@progbits
	.align	128
        .global         _Z25transpose_rebuild_paddingI7__half2EvPT_S2_S2_S2_S2_S2_iiiiPKi
        .type           _Z25transpose_rebuild_paddingI7__half2EvPT_S2_S2_S2_S2_S2_iiiiPKi,@function
        .size           _Z25transpose_rebuild_paddingI7__half2EvPT_S2_S2_S2_S2_S2_iiiiPKi,(.L_x_55 - _Z25transpose_rebuild_paddingI7__half2EvPT_S2_S2_S2_S2_S2_iiiiPKi)
        .other          _Z25transpose_rebuild_paddingI7__half2EvPT_S2_S2_S2_S2_S2_iiiiPKi,@"STO_CUDA_ENTRY STV_DEFAULT"
_Z25transpose_rebuild_paddingI7__half2EvPT_S2_S2_S2_S2_S2_iiiiPKi:
.text._Z25transpose_rebuild_paddingI7__half2EvPT_S2_S2_S2_S2_S2_iiiiPKi:
        /* <DEDUP_REMOVED lines=81> */
[----:B-1----:R-:W-:-:S04]  /*0510*/  IMAD.WIDE.U32 R12, R0, 0x4, R12 ;  /* 0x00000004000c7825 */ /* 0x002fc800078e000c */
[----:B--2---:R-:W-:-:S05]  /*0520*/  IMAD.WIDE R4, R3, 0x4, R4 ;  /* 0x0000000403047825 */ /* 0x004fca00078e0204 */
[----:B---3--:R-:W-:Y:S04]  /*0530*/  STG.E desc[UR4][R4.64], R9 ;  /* 0x0000000904007986 */ /* 0x008fe8000c101904 */
[----:B------:R-:W2:Y:S01]  /*0540*/  LDG.E R13, desc[UR4][R12.64] ;  /* 0x000000040c0d7981 */ /* 0x000ea2000c1e1900 */
[----:B0-----:R-:W-:-:S05]  /*0550*/  IMAD.WIDE R6, R3, 0x4, R6 ;  /* 0x0000000403067825 */ /* 0x001fca00078e0206 */
[----:B--2---:R-:W-:Y:S01]  /*0560*/  STG.E desc[UR4][R6.64], R13 ;  /* 0x0000000d06007986 */ /* 0x004fe2000c101904 */
[----:B------:R-:W-:Y:S05]  /*0570*/  EXIT ;  /* 0x000000000000794d */ /* 0x000fea0003800000 */
.L_x_5:
        /* <DEDUP_REMOVED lines=16> */
.L_x_55:


//--------------------- .text._Z31rebuild_sequence_length_paddingI6__halfEvPKT_PS1_PKii --------------------------
	.section	.text._Z31rebuild_sequence_length_paddingI6__halfEvPKT_PS1_PKii,"ax",@progbits
	.align	128
        .global         _Z31rebuild_sequence_length_paddingI6__halfEvPKT_PS1_PKii
        .type           _Z31rebuild_sequence_length_paddingI6__halfEvPKT_PS1_PKii,@function
        .size           _Z31rebuild_sequence_length_paddingI6__halfEvPKT_PS1_PKii,(.L_x_56 - _Z31rebuild_sequence_length_paddingI6__halfEvPKT_PS1_PKii)
        .other          _Z31rebuild_sequence_length_paddingI6__halfEvPKT_PS1_PKii,@"STO_CUDA_ENTRY STV_DEFAULT"
_Z31rebuild_sequence_length_paddingI6__halfEvPKT_PS1_PKii:
.text._Z31rebuild_sequence_length_paddingI6__halfEvPKT_PS1_PKii:
[----:B------:R-:W-:Y:S01]  /*0000*/  LDC R1, c[0x0][0x37c] ;  /* 0x0000df00ff017b82 */ /* 0x000fe20000000800 */
[----:B------:R-:W0:Y:S01]  /*0010*/  S2R R0, SR_TID.X ;  /* 0x0000000000007919 */ /* 0x000e220000002100 */
[----:B------:R-:W0:Y:S02]  /*0020*/  LDCU UR7, c[0x0][0x398] ;  /* 0x00007300ff0777ac */ /* 0x000e240008000800 */
[----:B0-----:R-:W-:-:S13]  /*0030*/  ISETP.GE.AND P0, PT, R0, UR7, PT ;  /* 0x0000000700007c0c */ /* 0x001fda000bf06270 */
[----:B------:R-:W-:Y:S05]  /*0040*/  @P0 EXIT ;  /* 0x000000000000094d */ /* 0x000fea0003800000 */
[----:B------:R-:W0:Y:S01]  /*0050*/  S2R R13, SR_CTAID.X ;  /* 0x00000000000d7919 */ /* 0x000e220000002500 */
[----:B------:R-:W0:Y:S01]  /*0060*/  LDC.64 R2, c[0x0][0x390] ;  /* 0x0000e400ff027b82 */ /* 0x000e220000000a00 */
[----:B------:R-:W1:Y:S07]  /*0070*/  LDCU.64 UR4, c[0x0][0x358] ;  /* 0x00006b00ff0477ac */ /* 0x000e6e0008000a00 */
[----:B------:R-:W2:Y:S08]  /*0080*/  LDC.64 R8, c[0x0][0x380] ;  /* 0x0000e000ff087b82 */ /* 0x000eb00000000a00 */
[----:B------:R-:W3:Y:S01]  /*0090*/  LDC.64 R6, c[0x0][0x388] ;  /* 0x0000e200ff067b82 */ /* 0x000ee20000000a00 */
[----:B0-----:R-:W-:-:S06]  /*00a0*/  IMAD.WIDE.U32 R2, R13, 0x4, R2 ;  /* 0x000000040d027825 */ /* 0x001fcc00078e0002 */
[----:B-1----:R-:W4:Y:S01]  /*00b0*/  LDG.E R2, desc[UR4][R2.64] ;  /* 0x0000000402027981 */ /* 0x002f22000c1e1900 */
[----:B------:R-:W0:Y:S02]  /*00c0*/  LDCU UR6, c[0x0][0x360] ;  /* 0x00006c00ff0677ac */ /* 0x000e240008000800 */
[----:B0-234-:R-:W-:-:S07]  /*00d0*/  IADD3 R11, PT, PT, R2, R13, RZ ;  /* 0x0000000d020b7210 */ /* 0x01dfce0007ffe0ff */
.L_x_6:
[----:B0-----:R-:W-:-:S04]  /*00e0*/  IMAD R5, R13, UR7, R0 ;  /* 0x000000070d057c24 */ /* 0x001fc8000f8e0200 */
[----:B------:R-:W-:-:S06]  /*00f0*/  IMAD.WIDE R4, R5, 0x2, R8 ;  /* 0x0000000205047825 */ /* 0x000fcc00078e0208 */
[----:B------:R-:W2:Y:S01]  /*0100*/  LDG.E.U16 R5, desc[UR4][R4.64] ;  /* 0x0000000404057981 */ /* 0x000ea2000c1e1500 */
[----:B------:R-:W-:Y:S01]  /*0110*/  IMAD R3, R11, UR7, R0 ;  /* 0x000000070b037c24 */ /* 0x000fe2000f8e0200 */
[----:B------:R-:W-:-:S03]  /*0120*/  IADD3 R0, PT, PT, R0, UR6, RZ ;  /* 0x0000000600007c10 */ /* 0x000fc6000fffe0ff */
[----:B------:R-:W-:Y:S01]  /*0130*/  IMAD.WIDE R2, R3, 0x2, R6 ;  /* 0x0000000203027825 */ /* 0x000fe200078e0206 */
[----:B------:R-:W-:-:S04]  /*0140*/  ISETP.GE.AND P0, PT, R0, UR7, PT ;  /* 0x0000000700007c0c */ /* 0x000fc8000bf06270 */
[----:B--2---:R0:W-:Y:S09]  /*0150*/  STG.E.U16 desc[UR4][R2.64], R5 ;  /* 0x0000000502007986 */ /* 0x0041f2000c101504 */
[----:B------:R-:W-:Y:S05]  /*0160*/  @!P0 BRA `(.L_x_6) ;  /* 0xfffffffc00dc8947 */ /* 0x000fea000383ffff */
[----:B------:R-:W-:Y:S05]  /*0170*/  EXIT ;  /* 0x000000000000794d */ /* 0x000fea0003800000 */
.L_x_7:
        /* <DEDUP_REMOVED lines=16> */
.L_x_56:


//--------------------- .text._Z31rebuild_sequence_length_paddingIfEvPKT_PS0_PKii --------------------------
	.section	.text._Z31rebuild_sequence_length_paddingIfEvPKT_PS0_PKii,"ax",@progbits
	.align	128
        .global         _Z31rebuild_sequence_length_paddingIfEvPKT_PS0_PKii
        .type           _Z31rebuild_sequence_length_paddingIfEvPKT_PS0_PKii,@function
        .size           _Z31rebuild_sequence_length_paddingIfEvPKT_PS0_PKii,(.L_x_57 - _Z31rebuild_sequence_length_paddingIfEvPKT_PS0_PKii)
        .other          _Z31rebuild_sequence_length_paddingIfEvPKT_PS0_PKii,@"STO_CUDA_ENTRY STV_DEFAULT"
_Z31rebuild_sequence_length_paddingIfEvPKT_PS0_PKii:
.text._Z31rebuild_sequence_length_paddingIfEvPKT_PS0_PKii:
        /* <DEDUP_REMOVED lines=14> */
.L_x_8:
[----:B0-----:R-:W-:-:S04]  /*00e0*/  IMAD R3, R13, UR7, R0 ;  /* 0x000000070d037c24 */ /* 0x001fc8000f8e0200 */
[----:B------:R-:W-:-:S06]  /*00f0*/  IMAD.WIDE R2, R3, 0x4, R6 ;  /* 0x0000000403027825 */ /* 0x000fcc00078e0206 */
[----:B------:R-:W2:Y:S01]  /*0100*/  LDG.E R3, desc[UR4][R2.64] ;  /* 0x0000000402037981 */ /* 0x000ea2000c1e1900 */
[----:B------:R-:W-:Y:S01]  /*0110*/  IMAD R5, R11, UR7, R0 ;  /* 0x000000070b057c24 */ /* 0x000fe2000f8e0200 */
[----:B------:R-:W-:-:S03]  /*0120*/  IADD3 R0, PT, PT, R0, UR6, RZ ;  /* 0x0000000600007c10 */ /* 0x000fc6000fffe0ff */
[----:B------:R-:W-:Y:S01]  /*0130*/  IMAD.WIDE R4, R5, 0x4, R8 ;  /* 0x0000000405047825 */ /* 0x000fe200078e0208 */
[----:B------:R-:W-:-:S04]  /*0140*/  ISETP.GE.AND P0, PT, R0, UR7, PT ;  /* 0x0000000700007c0c */ /* 0x000fc8000bf06270 */
[----:B--2---:R0:W-:Y:S09]  /*0150*/  STG.E desc[UR4][R4.64], R3 ;  /* 0x0000000304007986 */ /* 0x0041f2000c101904 */
[----:B------:R-:W-:Y:S05]  /*0160*/  @!P0 BRA `(.L_x_8) ;  /* 0xfffffffc00dc8947 */ /* 0x000fea000383ffff */
[----:B------:R-:W-:Y:S05]  /*0170*/  EXIT ;  /* 0x000000000000794d */ /* 0x000fea0003800000 */
.L_x_9:
        /* <DEDUP_REMOVED lines=16> */
.L_x_57:


//--------------------- .text._Z30remove_sequence_length_paddingI6__halfEvPKT_PS1_PKiPii --------------------------
	.section	.text._Z30remove_sequence_length_paddingI6__halfEvPKT_PS1_PKiPii,"ax",@progbits
	.align	128
        .global         _Z30remove_sequence_length_paddingI6__halfEvPKT_PS1_PKiPii
        .type           _Z30remove_sequence_length_paddingI6__halfEvPKT_PS1_PKiPii,@function
        .size           _Z30remove_sequence_length_paddingI6__halfEvPKT_PS1_PKiPii,(.L_x_58 - _Z30remove_sequence_length_paddingI6__halfEvPKT_PS1_PKiPii)
        .other          _Z30remove_sequence_length_paddingI6__halfEvPKT_PS1_PKiPii,@"STO_CUDA_ENTRY STV_DEFAULT"
_Z30remove_sequence_length_paddingI6__halfEvPKT_PS1_PKiPii:
.text._Z30remove_sequence_length_paddingI6__halfEvPKT_PS1_PKiPii:
[----:B------:R-:W-:Y:S01]  /*0000*/  LDC R1, c[0x0][0x37c] ;  /* 0x0000df00ff017b82 */ /* 0x000fe20000000800 */
[----:B------:R-:W0:Y:S07]  /*0010*/  S2R R13, SR_CTAID.X ;  /* 0x00000000000d7919 */ /* 0x000e2e0000002500 */
[----:B------:R-:W0:Y:S01]  /*0020*/  LDC.64 R2, c[0x0][0x390] ;  /* 0x0000e400ff027b82 */ /* 0x000e220000000a00 */
[----:B------:R-:W1:Y:S01]  /*0030*/  LDCU.64 UR4, c[0x0][0x358] ;  /* 0x00006b00ff0477ac */ /* 0x000e620008000a00 */
[----:B------:R-:W2:Y:S01]  /*0040*/  S2R R0, SR_TID.X ;  /* 0x0000000000007919 */ /* 0x000ea20000002100 */
[----:B------:R-:W2:Y:S05]  /*0050*/  LDCU UR7, c[0x0][0x3a0] ;  /* 0x00007400ff0777ac */ /* 0x000eaa0008000800 */
[----:B------:R-:W3:Y:S01]  /*0060*/  LDC.64 R4, c[0x0][0x398] ;  /* 0x0000e600ff047b82 */ /* 0x000ee20000000a00 */
[----:B0-----:R-:W-:-:S06]  /*0070*/  IMAD.WIDE.U32 R2, R13, 0x4, R2 ;  /* 0x000000040d027825 */ /* 0x001fcc00078e0002 */
[----:B-1----:R-:W4:Y:S01]  /*0080*/  LDG.E R3, desc[UR4][R2.64] ;  /* 0x0000000402037981 */ /* 0x002f22000c1e1900 */
[----:B--2---:R-:W-:Y:S01]  /*0090*/  ISETP.GE.AND P0, PT, R0, UR7, PT ;  /* 0x0000000700007c0c */ /* 0x004fe2000bf06270 */
[----:B---3--:R-:W-:-:S05]  /*00a0*/  IMAD.WIDE.U32 R4, R13, 0x4, R4 ;  /* 0x000000040d047825 */ /* 0x008fca00078e0004 */
[----:B----4-:R0:W-:Y:S07]  /*00b0*/  STG.E desc[UR4][R4.64], R3 ;  /* 0x0000000304007986 */ /* 0x0101ee000c101904 */
[----:B------:R-:W-:Y:S05]  /*00c0*/  @P0 EXIT ;  /* 0x000000000000094d */ /* 0x000fea0003800000 */
[----:B------:R-:W1:Y:S01]  /*00d0*/  LDC.64 R8, c[0x0][0x380] ;  /* 0x0000e000ff087b82 */ /* 0x000e620000000a00 */
[----:B------:R-:W-:Y:S01]  /*00e0*/  IADD3 R11, PT, PT, R3, R13, RZ ;  /* 0x0000000d030b7210 */ /* 0x000fe20007ffe0ff */
[----:B------:R-:W2:Y:S06]  /*00f0*/  LDCU UR6, c[0x0][0x360] ;  /* 0x00006c00ff0677ac */ /* 0x000eac0008000800 */
[----:B------:R-:W3:Y:S02]  /*0100*/  LDC.64 R6, c[0x0][0x388] ;  /* 0x0000e200ff067b82 */ /* 0x000ee40000000a00 */
.L_x_10:
[----:B0---4-:R-:W-:-:S04]  /*0110*/  IMAD R5, R11, UR7, R0 ;  /* 0x000000070b057c24 */ /* 0x011fc8000f8e0200 */
[----:B-1----:R-:W-:-:S06]  /*0120*/  IMAD.WIDE R4, R5, 0x2, R8 ;  /* 0x0000000205047825 */ /* 0x002fcc00078e0208 */
[----:B------:R-:W4:Y:S01]  /*0130*/  LDG.E.U16 R5, desc[UR4][R4.64] ;  /* 0x0000000404057981 */ /* 0x000f22000c1e1500 */
[----:B------:R-:W-:Y:S01]  /*0140*/  IMAD R3, R13, UR7, R0 ;  /* 0x000000070d037c24 */ /* 0x000fe2000f8e0200 */
[----:B--2---:R-:W-:-:S03]  /*0150*/  IADD3 R0, PT, PT, R0, UR6, RZ ;  /* 0x0000000600007c10 */ /* 0x004fc6000fffe0ff */
[----:B---3--:R-:W-:Y:S01]  /*0160*/  IMAD.WIDE R2, R3, 0x2, R6 ;  /* 0x0000000203027825 */ /* 0x008fe200078e0206 */
[----:B------:R-:W-:-:S04]  /*0170*/  ISETP.GE.AND P0, PT, R0, UR7, PT ;  /* 0x0000000700007c0c */ /* 0x000fc8000bf06270 */
[----:B----4-:R4:W-:Y:S09]  /*0180*/  STG.E.U16 desc[UR4][R2.64], R5 ;  /* 0x0000000502007986 */ /* 0x0109f2000c101504 */
[----:B------:R-:W-:Y:S05]  /*0190*/  @!P0 BRA `(.L_x_10) ;  /* 0xfffffffc00dc8947 */ /* 0x000fea000383ffff */
[----:B------:R-:W-:Y:S05]  /*01a0*/  EXIT ;  /* 0x000000000000794d */ /* 0x000fea0003800000 */
.L_x_11:
        /* <DEDUP_REMOVED lines=13> */
.L_x_58:


//--------------------- .text._Z30remove_sequence_length_paddingIfEvPKT_PS0_PKiPii --------------------------
	.section	.text._Z30remove_sequence_length_paddingIfEvPKT_PS0_PKiPii,"ax",@progbits
	.align	128
        .global         _Z30remove_sequence_length_paddingIfEvPKT_PS0_PKiPii
        .type           _Z30remove_sequence_length_paddingIfEvPKT_PS0_PKiPii,@function
        .size           _Z30remove_sequence_length_paddingIfEvPKT_PS0_PKiPii,(.L_x_59 - _Z30remove_sequence_length_paddingIfEvPKT_PS0_PKiPii)
        .other          _Z30remove_sequence_length_paddingIfEvPKT_PS0_PKiPii,@"STO_CUDA_ENTRY STV_DEFAULT"
_Z30remove_sequence_length_paddingIfEvPKT_PS0_PKiPii:
.text._Z30remove_sequence_length_paddingIfEvPKT_PS0_PKiPii:
        /* <DEDUP_REMOVED lines=17> */
.L_x_12:
[----:B0---4-:R-:W-:-:S04]  /*0110*/  IMAD R3, R11, UR7, R0 ;  /* 0x000000070b037c24 */ /* 0x011fc8000f8e0200 */
[----:B-1----:R-:W-:-:S06]  /*0120*/  IMAD.WIDE R2, R3, 0x4, R6 ;  /* 0x0000000403027825 */ /* 0x002fcc00078e0206 */
[----:B------:R-:W4:Y:S01]  /*0130*/  LDG.E R3, desc[UR4][R2.64] ;  /* 0x0000000402037981 */ /* 0x000f22000c1e1900 */
[----:B------:R-:W-:Y:S01]  /*0140*/  IMAD R5, R13, UR7, R0 ;  /* 0x000000070d057c24 */ /* 0x000fe2000f8e0200 */
[----:B--2---:R-:W-:-:S03]  /*0150*/  IADD3 R0, PT, PT, R0, UR6, RZ ;  /* 0x0000000600007c10 */ /* 0x004fc6000fffe0ff */
[----:B---3--:R-:W-:Y:S01]  /*0160*/  IMAD.WIDE R4, R5, 0x4, R8 ;  /* 0x0000000405047825 */ /* 0x008fe200078e0208 */
[----:B------:R-:W-:-:S04]  /*0170*/  ISETP.GE.AND P0, PT, R0, UR7, PT ;  /* 0x0000000700007c0c */ /* 0x000fc8000bf06270 */
[----:B----4-:R4:W-:Y:S09]  /*0180*/  STG.E desc[UR4][R4.64], R3 ;  /* 0x0000000304007986 */ /* 0x0109f2000c101904 */
[----:B------:R-:W-:Y:S05]  /*0190*/  @!P0 BRA `(.L_x_12) ;  /* 0xfffffffc00dc8947 */ /* 0x000fea000383ffff */
[----:B------:R-:W-:Y:S05]  /*01a0*/  EXIT ;  /* 0x000000000000794d */ /* 0x000fea0003800000 */
.L_x_13:
        /* <DEDUP_REMOVED lines=13> */
.L_x_59:


//--------------------- .text._Z20transpose_pad_kernelI6__halfEvPKT_iiPKiiiPS1_ --------------------------
	.section	.text._Z20transpose_pad_kernelI6__halfEvPKT_iiPKiiiPS1_,"ax",@progbits
	.align	128
        .global         _Z20transpose_pad_kernelI6__halfEvPKT_iiPKiiiPS1_
        .type           _Z20transpose_pad_kernelI6__halfEvPKT_iiPKiiiPS1_,@function
        .size           _Z20transpose_pad_kernelI6__halfEvPKT_iiPKiiiPS1_,(.L_x_60 - _Z20transpose_pad_kernelI6__halfEvPKT_iiPKiiiPS1_)
        .other          _Z20transpose_pad_kernelI6__halfEvPKT_iiPKiiiPS1_,@"STO_CUDA_ENTRY STV_DEFAULT"
_Z20transpose_pad_kernelI6__halfEvPKT_iiPKiiiPS1_:
.text._Z20transpose_pad_kernelI6__halfEvPKT_iiPKiiiPS1_:
[----:B------:R-:W-:Y:S08]  /*0000*/  LDC R1, c[0x0][0x37c] ;  /* 0x0000df00ff017b82 */ /* 0x000ff00000000800 */
[----:B------:R-:W0:Y:S01]  /*0010*/  LDC R3, c[0x0][0x38c] ;  /* 0x0000e300ff037b82 */ /* 0x000e220000000800 */
[----:B------:R-:W0:Y:S01]  /*0020*/  LDCU UR4, c[0x0][0x398] ;  /* 0x00007300ff0477ac */ /* 0x000e220008000800 */
[----:B------:R-:W-:Y:S01]  /*0030*/  IMAD.MOV.U32 R10, RZ, RZ, RZ ;  /* 0x000000ffff0a7224 */ /* 0x000fe200078e00ff */
[----:B------:R-:W1:Y:S05]  /*0040*/  LDCU.64 UR6, c[0x0][0x358] ;  /* 0x00006b00ff0677ac */ /* 0x000e6a0008000a00 */
[----:B------:R-:W2:Y:S01]  /*0050*/  S2UR UR8, SR_CTAID.X ;  /* 0x00000000000879c3 */ /* 0x000ea20000002500 */
[----:B0-----:R-:W-:Y:S01]  /*0060*/  IMAD R2, R3, UR4, RZ ;  /* 0x0000000403027c24 */ /* 0x001fe2000f8e02ff */
[----:B------:R-:W0:Y:S03]  /*0070*/  I2F.U32.RP R8, R3 ;  /* 0x0000000300087306 */ /* 0x000e260000209000 */
[----:B------:R-:W-:Y:S01]  /*0080*/  IMAD.MOV R7, RZ, RZ, -R2 ;  /* 0x000000ffff077224 */ /* 0x000fe200078e0a02 */
[----:B------:R-:W-:-:S04]  /*0090*/  ISETP.NE.U32.AND P2, PT, R2, RZ, PT ;  /* 0x000000ff0200720c */ /* 0x000fc80003f45070 */
[----:B------:R-:W3:Y:S08]  /*00a0*/  I2F.U32.RP R6, R2 ;  /* 0x0000000200067306 */ /* 0x000ef00000209000 */
[----:B0-----:R-:W-:Y:S08]  /*00b0*/  MUFU.RCP R8, R8 ;  /* 0x0000000800087308 */ /* 0x001ff00000001000 */
[----:B---3--:R-:W0:Y:S02]  /*00c0*/  MUFU.RCP R6, R6 ;  /* 0x0000000600067308 */ /* 0x008e240000001000 */
[----:B0-----:R-:W-:-:S06]  /*00d0*/  VIADD R4, R6, 0xffffffe ;  /* 0x0ffffffe06047836 */ /* 0x001fcc0000000000 */
[----:B------:R0:W3:Y:S02]  /*00e0*/  F2I.FTZ.U32.TRUNC.NTZ R5, R4 ;  /* 0x0000000400057305 */ /* 0x0000e4000021f000 */
[----:B0-----:R-:W-:Y:S02]  /*00f0*/  IMAD.MOV.U32 R4, RZ, RZ, RZ ;  /* 0x000000ffff047224 */ /* 0x001fe400078e00ff */
[----:B---3--:R-:W-:-:S04]  /*0100*/  IMAD R7, R7, R5, RZ ;  /* 0x0000000507077224 */ /* 0x008fc800078e02ff */
[----:B------:R-:W-:-:S04]  /*0110*/  IMAD.HI.U32 R0, R5, R7, R4 ;  /* 0x0000000705007227 */ /* 0x000fc800078e0004 */
[----:B------:R-:W-:Y:S02]  /*0120*/  VIADD R4, R8, 0xffffffe ;  /* 0x0ffffffe08047836 */ /* 0x000fe40000000000 */
[----:B--2---:R-:W-:Y:S02]  /*0130*/  IMAD.HI.U32 R0, R0, UR8, RZ ;  /* 0x0000000800007c27 */ /* 0x004fe4000f8e00ff */
[----:B------:R0:W2:Y:S02]  /*0140*/  F2I.FTZ.U32.TRUNC.NTZ R5, R4 ;  /* 0x0000000400057305 */ /* 0x0000a4000021f000 */
[----:B------:R-:W-:-:S04]  /*0150*/  IMAD.MOV R7, RZ, RZ, -R0 ;  /* 0x000000ffff077224 */ /* 0x000fc800078e0a00 */
[----:B------:R-:W-:Y:S02]  /*0160*/  IMAD R7, R2, R7, UR8 ;  /* 0x0000000802077e24 */ /* 0x000fe4000f8e0207 */
[----:B0-----:R-:W-:-:S03]  /*0170*/  IMAD.MOV.U32 R4, RZ, RZ, RZ ;  /* 0x000000ffff047224 */ /* 0x001fc600078e00ff */
[----:B------:R-:W-:Y:S01]  /*0180*/  ISETP.GE.U32.AND P0, PT, R7, R2, PT ;  /* 0x000000020700720c */ /* 0x000fe20003f06070 */
[----:B--2---:R-:W-:-:S04]  /*0190*/  IMAD.MOV R6, RZ, RZ, -R5 ;  /* 0x000000ffff067224 */ /* 0x004fc800078e0a05 */
[----:B------:R-:W-:-:S04]  /*01a0*/  IMAD R9, R6, R3, RZ ;  /* 0x0000000306097224 */ /* 0x000fc800078e02ff */
[----:B------:R-:W-:-:S04]  /*01b0*/  IMAD.HI.U32 R5, R5, R9, R4 ;  /* 0x0000000905057227 */ /* 0x000fc800078e0004 */
[----:B------:R-:W-:Y:S02]  /*01c0*/  @P0 IMAD.IADD R7, R7, 0x1, -R2 ;  /* 0x0000000107070824 */ /* 0x000fe400078e0a02 */
[----:B------:R-:W-:Y:S02]  /*01d0*/  @P0 VIADD R0, R0, 0x1 ;  /* 0x0000000100000836 */ /* 0x000fe40000000000 */
[----:B------:R-:W-:Y:S01]  /*01e0*/  IMAD.HI.U32 R6, R5, UR8, RZ ;  /* 0x0000000805067c27 */ /* 0x000fe2000f8e00ff */
[----:B------:R-:W-:-:S03]  /*01f0*/  ISETP.GE.U32.AND P1, PT, R7, R2, PT ;  /* 0x000000020700720c */ /* 0x000fc60003f26070 */
[----:B------:R-:W-:-:S04]  /*0200*/  IMAD.MOV R6, RZ, RZ, -R6 ;  /* 0x000000ffff067224 */ /* 0x000fc800078e0a06 */
[----:B------:R-:W-:Y:S02]  /*0210*/  IMAD R8, R3, R6, UR8 ;  /* 0x0000000803087e24 */ /* 0x000fe4000f8e0206 */
[----:B------:R-:W0:Y:S03]  /*0220*/  S2R R6, SR_TID.X ;  /* 0x0000000000067919 */ /* 0x000e260000002100 */
[----:B------:R-:W-:Y:S01]  /*0230*/  ISETP.GE.U32.AND P0, PT, R8, R3, PT ;  /* 0x000000030800720c */ /* 0x000fe20003f06070 */
[----:B------:R-:W-:Y:S01]  /*0240*/  @P1 VIADD R0, R0, 0x1 ;  /* 0x0000000100001836 */ /* 0x000fe20000000000 */
[----:B------:R-:W-:-:S05]  /*0250*/  @!P2 LOP3.LUT R0, RZ, R2, RZ, 0x33, !PT ;  /* 0x00000002ff00a212 */ /* 0x000fca00078e33ff */
[----:B------:R-:W-:-:S04]  /*0260*/  IMAD.MOV R7, RZ, RZ, -R0 ;  /* 0x000000ffff077224 */ /* 0x000fc800078e0a00 */
[----:B------:R-:W-:Y:S02]  /*0270*/  IMAD R4, R2, R7, UR8 ;  /* 0x0000000802047e24 */ /* 0x000fe4000f8e0207 */
[----:B------:R-:W-:Y:S01]  /*0280*/  @P0 IMAD.IADD R8, R8, 0x1, -R3 ;  /* 0x0000000108080824 */ /* 0x000fe200078e0a03 */
[----:B------:R-:W-:Y:S01]  /*0290*/  ISETP.GT.U32.AND P0, PT, R2, UR8, PT ;  /* 0x0000000802007c0c */ /* 0x000fe2000bf04070 */
[----:B------:R-:W-:-:S03]  /*02a0*/  IMAD.HI.U32 R7, R5, R4, RZ ;  /* 0x0000000405077227 */ /* 0x000fc600078e00ff */
[----:B------:R-:W-:Y:S01]  /*02b0*/  ISETP.GE.U32.AND P2, PT, R8, R3, PT ;  /* 0x000000030800720c */ /* 0x000fe20003f46070 */
[----:B------:R-:W-:-:S04]  /*02c0*/  IMAD.MOV R5, RZ, RZ, -R7 ;  /* 0x000000ffff057224 */ /* 0x000fc800078e0a07 */
[----:B------:R-:W-:-:S05]  /*02d0*/  IMAD R4, R3, R5, R4 ;  /* 0x0000000503047224 */ /* 0x000fca00078e0204 */
[----:B------:R-:W-:-:S03]  /*02e0*/  ISETP.GE.U32.AND P3, PT, R4, R3, PT ;  /* 0x000000030400720c */ /* 0x000fc60003f66070 */
[----:B------:R-:W-:-:S10]  /*02f0*/  @P2 IMAD.IADD R8, R8, 0x1, -R3 ;  /* 0x0000000108082824 */ /* 0x000fd400078e0a03 */
[----:B------:R-:W-:Y:S02]  /*0300*/  @P3 IMAD.IADD R4, R4, 0x1, -R3 ;  /* 0x0000000104043824 */ /* 0x000fe400078e0a03 */
[----:B------:R-:W-:Y:S01]  /*0310*/  @P3 VIADD R7, R7, 0x1 ;  /* 0x0000000107073836 */ /* 0x000fe20000000000 */
[----:B------:R-:W-:Y:S02]  /*0320*/  ISETP.NE.U32.AND P3, PT, R3, RZ, PT ;  /* 0x000000ff0300720c */ /* 0x000fe40003f65070 */
[-C--:B------:R-:W-:Y:S02]  /*0330*/  ISETP.GE.U32.AND P1, PT, R4, R3.reuse, PT ;  /* 0x000000030400720c */ /* 0x080fe40003f26070 */
[----:B------:R-:W-:-:S04]  /*0340*/  LOP3.LUT R4, RZ, R3, RZ, 0x33, !PT ;  /* 0x00000003ff047212 */ /* 0x000fc800078e33ff */
[----:B------:R-:W-:-:S07]  /*0350*/  SEL R5, R4, R8, !P3 ;  /* 0x0000000804057207 */ /* 0x000fce0005800000 */
[----:B------:R-:W-:-:S05]  /*0360*/  @P1 VIADD R7, R7, 0x1 ;  /* 0x0000000107071836 */ /* 0x000fca0000000000 */
[----:B------:R-:W-:Y:S01]  /*0370*/  SEL R4, R4, R7, !P3 ;  /* 0x0000000704047207 */ /* 0x000fe20005800000 */
[----:B01----:R-:W-:Y:S06]  /*0380*/  @P0 BRA `(.L_x_14) ;  /* 0x0000000400ac0947 */ /* 0x003fec0003800000 */
[C---:B------:R-:W-:Y:S01]  /*0390*/  ISETP.GT.U32.AND P0, PT, R0.reuse, 0x1, PT ;  /* 0x000000010000780c */ /* 0x040fe20003f04070 */
[----:B------:R-:W-:Y:S01]  /*03a0*/  IMAD.MOV.U32 R10, RZ, RZ, RZ ;  /* 0x000000ffff0a7224 */ /* 0x000fe200078e00ff */
[----:B------:R-:W-:Y:S02]  /*03b0*/  ISETP.GE.U32.AND P1, PT, R0, 0x10, PT ;  /* 0x000000100000780c */ /* 0x000fe40003f26070 */
[----:B------:R-:W-:Y:S02]  /*03c0*/  CS2R R8, SRZ ;  /* 0x0000000000087805 */ /* 0x000fe4000001ff00 */
[----:B------:R-:W-:-:S04]  /*03d0*/  ISETP.GT.U32.AND.EX P0, PT, RZ, RZ, PT, P0 ;  /* 0x000000ffff00720c */ /* 0x000fc80003f04100 */
[----:B------:R-:W-:-:S04]  /*03e0*/  SEL R7, R0, 0x1, P0 ;  /* 0x0000000100077807 */ /* 0x000fc80000000000 */
[----:B------:R-:W-:-:S04]  /*03f0*/  LOP3.LUT R24, R7, 0xf, RZ, 0xc0, !PT ;  /* 0x0000000f07187812 */ /* 0x000fc800078ec0ff */
[----:B------:R-:W-:-:S04]  /*0400*/  ISETP.NE.U32.AND P0, PT, R24, RZ, PT ;  /* 0x000000ff1800720c */ /* 0x000fc80003f05070 */
[----:B------:R-:W-:Y:S01]  /*0410*/  ISETP.NE.AND.EX P0, PT, RZ, RZ, PT, P0 ;  /* 0x000000ffff00720c */ /* 0x000fe20003f05300 */
[----:B------:R-:W-:-:S12]  /*0420*/  @!P1 BRA `(.L_x_15) ;  /* 0x0000000000a49947 */ /* 0x000fd80003800000 */
[----:B------:R-:W0:Y:S01]  /*0430*/  LDCU.64 UR4, c[0x0][0x390] ;  /* 0x00007200ff0477ac */ /* 0x000e220008000a00 */
[----:B------:R-:W-:Y:S01]  /*0440*/  LOP3.LUT R8, R7, 0x7ffffff0, RZ, 0xc0, !PT ;  /* 0x7ffffff007087812 */ /* 0x000fe200078ec0ff */
[----:B------:R-:W-:Y:S01]  /*0450*/  IMAD.MOV.U32 R9, RZ, RZ, RZ ;  /* 0x000000ffff097224 */ /* 0x000fe200078e00ff */
[----:B------:R-:W-:-:S03]  /*0460*/  CS2R R10, SRZ ;  /* 0x00000000000a7805 */ /* 0x000fc6000001ff00 */
[----:B------:R-:W-:Y:S01]  /*0470*/  IMAD.MOV.U32 R12, RZ, RZ, R8 ;  /* 0x000000ffff0c7224 */ /* 0x000fe200078e0008 */
[----:B0-----:R-:W-:-:S04]  /*0480*/  UIADD3 UR4, UP0, UPT, UR4, 0x20, URZ ;  /* 0x0000002004047890 */ /* 0x001fc8000ff1e0ff */
[----:B------:R-:W-:Y:S02]  /*0490*/  UIADD3.X UR5, UPT, UPT, URZ, UR5, URZ, UP0, !UPT ;  /* 0x00000005ff057290 */ /* 0x000fe400087fe4ff */
[----:B------:R-:W-:-:S04]  /*04a0*/  IMAD.U32 R14, RZ, RZ, UR4 ;  /* 0x00000004ff0e7e24 */ /* 0x000fc8000f8e00ff */
[----:B------:R-:W-:-:S07]  /*04b0*/  IMAD.U32 R3, RZ, RZ, UR5 ;  /* 0x00000005ff037e24 */ /* 0x000fce000f8e00ff */
.L_x_16:
[----:B------:R-:W-:-:S05]  /*04c0*/  IMAD.MOV.U32 R2, RZ, RZ, R14 ;  /* 0x000000ffff027224 */ /* 0x000fca00078e000e */
[----:B------:R-:W2:Y:S04]  /*04d0*/  LDG.E R21, desc[UR6][R2.64+-0x20] ;  /* 0xffffe00602157981 */ /* 0x000ea8000c1e1900 */
[----:B------:R-:W2:Y:S04]  /*04e0*/  LDG.E R22, desc[UR6][R2.64+-0x1c] ;  /* 0xffffe40602167981 */ /* 0x000ea8000c1e1900 */
[----:B------:R-:W3:Y:S04]  /*04f0*/  LDG.E R23, desc[UR6][R2.64+-0x18] ;  /* 0xffffe80602177981 */ /* 0x000ee8000c1e1900 */
[----:B------:R-:W3:Y:S04]  /*0500*/  LDG.E R25, desc[UR6][R2.64+-0x14] ;  /* 0xffffec0602197981 */ /* 0x000ee8000c1e1900 */
[----:B------:R-:W4:Y:S04]  /*0510*/  LDG.E R13, desc[UR6][R2.64+-0x10] ;  /* 0xfffff006020d7981 */ /* 0x000f28000c1e1900 */
[----:B------:R-:W4:Y:S04]  /*0520*/  LDG.E R14, desc[UR6][R2.64+-0xc] ;  /* 0xfffff406020e7981 */ /* 0x000f28000c1e1900 */
[----:B------:R-:W5:Y:S04]  /*0530*/  LDG.E R15, desc[UR6][R2.64+-0x8] ;  /* 0xfffff806020f7981 */ /* 0x000f68000c1e1900 */
[----:B------:R-:W5:Y:S04]  /*0540*/  LDG.E R16, desc[UR6][R2.64+-0x4] ;  /* 0xfffffc0602107981 */ /* 0x000f68000c1e1900 */
[----:B------:R-:W5:Y:S04]  /*0550*/  LDG.E R17, desc[UR6][R2.64] ;  /* 0x0000000602117981 */ /* 0x000f68000c1e1900 */
[----:B------:R-:W5:Y:S04]  /*0560*/  LDG.E R18, desc[UR6][R2.64+0x4] ;  /* 0x0000040602127981 */ /* 0x000f68000c1e1900 */
[----:B------:R-:W5:Y:S04]  /*0570*/  LDG.E R19, desc[UR6][R2.64+0x8] ;  /* 0x0000080602137981 */ /* 0x000f68000c1e1900 */
[----:B------:R-:W5:Y:S01]  /*0580*/  LDG.E R20, desc[UR6][R2.64+0xc] ;  /* 0x00000c0602147981 */ /* 0x000f62000c1e1900 */
[----:B--2---:R-:W-:-:S03]  /*0590*/  IADD3 R22, PT, PT, R22, R21, R10 ;  /* 0x0000001516167210 */ /* 0x004fc60007ffe00a */
[----:B------:R-:W2:Y:S04]  /*05a0*/  LDG.E R10, desc[UR6][R2.64+0x10] ;  /* 0x00001006020a7981 */ /* 0x000ea8000c1e1900 */
[----:B------:R-:W2:Y:S01]  /*05b0*/  LDG.E R21, desc[UR6][R2.64+0x14] ;  /* 0x0000140602157981 */ /* 0x000ea2000c1e1900 */
[----:B---3--:R-:W-:-:S03]  /*05c0*/  IADD3 R25, PT, PT, R25, R23, R22 ;  /* 0x0000001719197210 */ /* 0x008fc60007ffe016 */
[----:B------:R-:W3:Y:S04]  /*05d0*/  LDG.E R23, desc[UR6][R2.64+0x18] ;  /* 0x0000180602177981 */ /* 0x000ee8000c1e1900 */
[----:B------:R0:W3:Y:S01]  /*05e0*/  LDG.E R22, desc[UR6][R2.64+0x1c] ;  /* 0x00001c0602167981 */ /* 0x0000e2000c1e1900 */
[----:B------:R-:W-:Y:S02]  /*05f0*/  IADD3 R12, P1, PT, R12, -0x10, RZ ;  /* 0xfffffff00c0c7810 */ /* 0x000fe40007f3e0ff */
[----:B----4-:R-:W-:Y:S02]  /*0600*/  IADD3 R13, PT, PT, R14, R13, R25 ;  /* 0x0000000d0e0d7210 */ /* 0x010fe40007ffe019 */
[----:B------:R-:W-:Y:S02]  /*0610*/  IADD3.X R11, PT, PT, R11, -0x1, RZ, P1, !PT ;  /* 0xffffffff0b0b7810 */ /* 0x000fe40000ffe4ff */
[----:B------:R-:W-:-:S02]  /*0620*/  ISETP.NE.U32.AND P1, PT, R12, RZ, PT ;  /* 0x000000ff0c00720c */ /* 0x000fc40003f25070 */
[----:B------:R-:W-:Y:S02]  /*0630*/  IADD3 R14, P2, PT, R2, 0x40, RZ ;  /* 0x00000040020e7810 */ /* 0x000fe40007f5e0ff */
[----:B-----5:R-:W-:Y:S02]  /*0640*/  IADD3 R13, PT, PT, R16, R15, R13 ;  /* 0x0000000f100d7210 */ /* 0x020fe40007ffe00d */
[----:B------:R-:W-:Y:S01]  /*0650*/  ISETP.NE.AND.EX P1, PT, R11, RZ, PT, P1 ;  /* 0x000000ff0b00720c */ /* 0x000fe20003f25310 */
[----:B0-----:R-:W-:Y:S01]  /*0660*/  IMAD.X R3, RZ, RZ, R3, P2 ;  /* 0x000000ffff037224 */ /* 0x001fe200010e0603 */
[----:B------:R-:W-:-:S04]  /*0670*/  IADD3 R13, PT, PT, R18, R17, R13 ;  /* 0x00000011120d7210 */ /* 0x000fc80007ffe00d */
[----:B------:R-:W-:-:S04]  /*0680*/  IADD3 R13, PT, PT, R20, R19, R13 ;  /* 0x00000013140d7210 */ /* 0x000fc80007ffe00d */
[----:B--2---:R-:W-:-:S04]  /*0690*/  IADD3 R10, PT, PT, R21, R10, R13 ;  /* 0x0000000a150a7210 */ /* 0x004fc80007ffe00d */
[----:B---3--:R-:W-:Y:S01]  /*06a0*/  IADD3 R10, PT, PT, R22, R23, R10 ;  /* 0x00000017160a7210 */ /* 0x008fe20007ffe00a */
[----:B------:R-:W-:Y:S06]  /*06b0*/  @P1 BRA `(.L_x_16) ;  /* 0xfffffffc00801947 */ /* 0x000fec000383ffff */
.L_x_15:
[----:B------:R-:W-:Y:S05]  /*06c0*/  @!P0 BRA `(.L_x_14) ;  /* 0x0000000000dc8947 */ /* 0x000fea0003800000 */
[----:B------:R-:W-:Y:S02]  /*06d0*/  ISETP.GE.U32.AND P0, PT, R24, 0x8, PT ;  /* 0x000000081800780c */ /* 0x000fe40003f06070 */
[----:B------:R-:W-:Y:S02]  /*06e0*/  LOP3.LUT R19, R7, 0x7, RZ, 0xc0, !PT ;  /* 0x0000000707137812 */ /* 0x000fe400078ec0ff */
[----:B------:R-:W-:Y:S02]  /*06f0*/  ISETP.GE.U32.AND.EX P0, PT, RZ, RZ, PT, P0 ;  /* 0x000000ffff00720c */ /* 0x000fe40003f06100 */
[----:B------:R-:W-:-:S04]  /*0700*/  ISETP.NE.U32.AND P1, PT, R19, RZ, PT ;  /* 0x000000ff1300720c */ /* 0x000fc80003f25070 */
[----:B------:R-:W-:-:S07]  /*0710*/  ISETP.NE.AND.EX P1, PT, RZ, RZ, PT, P1 ;  /* 0x000000ffff00720c */ /* 0x000fce0003f25310 */
[----:B------:R-:W-:Y:S06]  /*0720*/  @!P0 BRA `(.L_x_17) ;  /* 0x0000000000448947 */ /* 0x000fec0003800000 */
[----:B------:R-:W0:Y:S02]  /*0730*/  LDC.64 R2, c[0x0][0x390] ;  /* 0x0000e400ff027b82 */ /* 0x000e240000000a00 */
[----:B0-----:R-:W-:-:S04]  /*0740*/  LEA R2, P0, R8, R2, 0x2 ;  /* 0x0000000208027211 */ /* 0x001fc800078010ff */
[----:B------:R-:W-:-:S05]  /*0750*/  LEA.HI.X R3, R8, R3, R9, 0x2, P0 ;  /* 0x0000000308037211 */ /* 0x000fca00000f1409 */
[----:B------:R-:W2:Y:S04]  /*0760*/  LDG.E R11, desc[UR6][R2.64] ;  /* 0x00000006020b7981 */ /* 0x000ea8000c1e1900 */
[----:B------:R-:W2:Y:S04]  /*0770*/  LDG.E R12, desc[UR6][R2.64+0x4] ;  /* 0x00000406020c7981 */ /* 0x000ea8000c1e1900 */
[----:B------:R-:W3:Y:S04]  /*0780*/  LDG.E R14, desc[UR6][R2.64+0x8] ;  /* 0x00000806020e7981 */ /* 0x000ee8000c1e1900 */
[----:B------:R-:W3:Y:S04]  /*0790*/  LDG.E R13, desc[UR6][R2.64+0xc] ;  /* 0x00000c06020d7981 */ /* 0x000ee8000c1e1900 */
[----:B------:R-:W4:Y:S04]  /*07a0*/  LDG.E R16, desc[UR6][R2.64+0x10] ;  /* 0x0000100602107981 */ /* 0x000f28000c1e1900 */
[----:B------:R-:W4:Y:S04]  /*07b0*/  LDG.E R15, desc[UR6][R2.64+0x14] ;  /* 0x00001406020f7981 */ /* 0x000f28000c1e1900 */
[----:B------:R-:W5:Y:S04]  /*07c0*/  LDG.E R18, desc[UR6][R2.64+0x18] ;  /* 0x0000180602127981 */ /* 0x000f68000c1e1900 */
[----:B------:R-:W5:Y:S01]  /*07d0*/  LDG.E R17, desc[UR6][R2.64+0x1c] ;  /* 0x00001c0602117981 */ /* 0x000f62000c1e1900 */
[----:B------:R-:W-:-:S05]  /*07e0*/  IADD3 R8, P0, PT, R8, 0x8, RZ ;  /* 0x0000000808087810 */ /* 0x000fca0007f1e0ff */
[----:B------:R-:W-:Y:S01]  /*07f0*/  IMAD.X R9, RZ, RZ, R9, P0 ;  /* 0x000000ffff097224 */ /* 0x000fe200000e0609 */
[----:B--2---:R-:W-:-:S04]  /*0800*/  IADD3 R11, PT, PT, R12, R11, R10 ;  /* 0x0000000b0c0b7210 */ /* 0x004fc80007ffe00a */
[----:B---3--:R-:W-:-:S04]  /*0810*/  IADD3 R11, PT, PT, R13, R14, R11 ;  /* 0x0000000e0d0b7210 */ /* 0x008fc80007ffe00b */
[----:B----4-:R-:W-:-:S04]  /*0820*/  IADD3 R11, PT, PT, R15, R16, R11 ;  /* 0x000000100f0b7210 */ /* 0x010fc80007ffe00b */
[----:B-----5:R-:W-:-:S07]  /*0830*/  IADD3 R10, PT, PT, R17, R18, R11 ;  /* 0x00000012110a7210 */ /* 0x020fce0007ffe00b */
.L_x_17:
[----:B------:R-:W-:Y:S05]  /*0840*/  @!P1 BRA `(.L_x_14) ;  /* 0x00000000007c9947 */ /* 0x000fea0003800000 */
[----:B------:R-:W-:-:S04]  /*0850*/  ISETP.GE.U32.AND P0, PT, R19, 0x4, PT ;  /* 0x000000041300780c */ /* 0x000fc80003f06070 */
[----:B------:R-:W-:-:S13]  /*0860*/  ISETP.GE.U32.AND.EX P0, PT, RZ, RZ, PT, P0 ;  /* 0x000000ffff00720c */ /* 0x000fda0003f06100 */
[----:B------:R-:W0:Y:S02]  /*0870*/  @P0 LDC.64 R2, c[0x0][0x390] ;  /* 0x0000e400ff020b82 */ /* 0x000e240000000a00 */
[----:B0-----:R-:W-:-:S04]  /*0880*/  @P0 LEA R2, P1, R8, R2, 0x2 ;  /* 0x0000000208020211 */ /* 0x001fc800078210ff */
[----:B------:R-:W-:-:S05]  /*0890*/  @P0 LEA.HI.X R3, R8, R3, R9, 0x2, P1 ;  /* 0x0000000308030211 */ /* 0x000fca00008f1409 */
[----:B------:R-:W2:Y:S04]  /*08a0*/  @P0 LDG.E R13, desc[UR6][R2.64] ;  /* 0x00000006020d0981 */ /* 0x000ea8000c1e1900 */
[----:B------:R-:W2:Y:S04]  /*08b0*/  @P0 LDG.E R12, desc[UR6][R2.64+0x4] ;  /* 0x00000406020c0981 */ /* 0x000ea8000c1e1900 */
[----:B------:R-:W3:Y:S04]  /*08c0*/  @P0 LDG.E R15, desc[UR6][R2.64+0x8] ;  /* 0x00000806020f0981 */ /* 0x000ee8000c1e1900 */
[----:B------:R-:W3:Y:S01]  /*08d0*/  @P0 LDG.E R14, desc[UR6][R2.64+0xc] ;  /* 0x00000c06020e0981 */ /* 0x000ee2000c1e1900 */
[----:B------:R-:W-:Y:S01]  /*08e0*/  LOP3.LUT R7, R7, 0x3, RZ, 0xc0, !PT ;  /* 0x0000000307077812 */ /* 0x000fe200078ec0ff */
[----:B------:R-:W-:Y:S01]  /*08f0*/  IMAD.MOV.U32 R11, RZ, RZ, RZ ;  /* 0x000000ffff0b7224 */ /* 0x000fe200078e00ff */
[----:B------:R-:W-:-:S02]  /*0900*/  @P0 IADD3 R8, P2, PT, R8, 0x4, RZ ;  /* 0x0000000408080810 */ /* 0x000fc40007f5e0ff */
[----:B------:R-:W-:-:S03]  /*0910*/  ISETP.NE.U32.AND P1, PT, R7, RZ, PT ;  /* 0x000000ff0700720c */ /* 0x000fc60003f25070 */
[----:B------:R-:W-:Y:S01]  /*0920*/  @P0 IMAD.X R9, RZ, RZ, R9, P2 ;  /* 0x000000ffff090224 */ /* 0x000fe200010e0609 */
[----:B------:R-:W-:Y:S02]  /*0930*/  ISETP.NE.AND.EX P1, PT, R11, RZ, PT, P1 ;  /* 0x000000ff0b00720c */ /* 0x000fe40003f25310 */
[----:B--2---:R-:W-:-:S04]  /*0940*/  @P0 IADD3 R12, PT, PT, R12, R13, R10 ;  /* 0x0000000d0c0c0210 */ /* 0x004fc80007ffe00a */
[----:B---3--:R-:W-:-:S07]  /*0950*/  @P0 IADD3 R10, PT, PT, R14, R15, R12 ;  /* 0x0000000f0e0a0210 */ /* 0x008fce0007ffe00c */
[----:B------:R-:W-:Y:S05]  /*0960*/  @!P1 BRA `(.L_x_14) ;  /* 0x0000000000349947 */ /* 0x000fea0003800000 */
[----:B------:R-:W0:Y:S02]  /*0970*/  LDC.64 R2, c[0x0][0x390] ;  /* 0x0000e400ff027b82 */ /* 0x000e240000000a00 */
[----:B0-----:R-:W-:-:S04]  /*0980*/  LEA R2, P0, R8, R2, 0x2 ;  /* 0x0000000208027211 */ /* 0x001fc800078010ff */
[----:B------:R-:W-:-:S09]  /*0990*/  LEA.HI.X R9, R8, R3, R9, 0x2, P0 ;  /* 0x0000000308097211 */ /* 0x000fd200000f1409 */
.L_x_18:
[----:B------:R-:W-:-:S06]  /*09a0*/  IMAD.MOV.U32 R3, RZ, RZ, R9 ;  /* 0x000000ffff037224 */ /* 0x000fcc00078e0009 */
[----:B------:R0:W2:Y:S01]  /*09b0*/  LDG.E R3, desc[UR6][R2.64] ;  /* 0x0000000602037981 */ /* 0x0000a2000c1e1900 */
[----:B------:R-:W-:-:S04]  /*09c0*/  IADD3 R7, P0, PT, R7, -0x1, RZ ;  /* 0xffffffff07077810 */ /* 0x000fc80007f1e0ff */
[----:B------:R-:W-:Y:S02]  /*09d0*/  IADD3.X R11, PT, PT, R11, -0x1, RZ, P0, !PT ;  /* 0xffffffff0b0b7810 */ /* 0x000fe400007fe4ff */
[----:B------:R-:W-:Y:S02]  /*09e0*/  ISETP.NE.U32.AND P0, PT, R7, RZ, PT ;  /* 0x000000ff0700720c */ /* 0x000fe40003f05070 */
[----:B0-----:R-:W-:Y:S02]  /*09f0*/  IADD3 R2, P1, PT, R2, 0x4, RZ ;  /* 0x0000000402027810 */ /* 0x001fe40007f3e0ff */
[----:B------:R-:W-:-:S03]  /*0a00*/  ISETP.NE.AND.EX P0, PT, R11, RZ, PT, P0 ;  /* 0x000000ff0b00720c */ /* 0x000fc60003f05300 */
[----:B------:R-:W-:Y:S02]  /*0a10*/  IMAD.X R9, RZ, RZ, R9, P1 ;  /* 0x000000ffff097224 */ /* 0x000fe400008e0609 */
[----:B--2---:R-:W-:-:S08]  /*0a20*/  IMAD.IADD R10, R3, 0x1, R10 ;  /* 0x00000001030a7824 */ /* 0x004fd000078e020a */
[----:B------:R-:W-:Y:S05]  /*0a30*/  @P0 BRA `(.L_x_18) ;  /* 0xfffffffc00d80947 */ /* 0x000fea000383ffff */
.L_x_14:
[----:B------:R-:W0:Y:S02]  /*0a40*/  LDCU UR4, c[0x0][0x39c] ;  /* 0x00007380ff0477ac */ /* 0x000e240008000800 */
[----:B0-----:R-:W-:-:S13]  /*0a50*/  ISETP.GE.AND P0, PT, R6, UR4, PT ;  /* 0x0000000406007c0c */ /* 0x001fda000bf06270 */
[----:B------:R-:W-:Y:S05]  /*0a60*/  @P0 EXIT ;  /* 0x000000000000094d */ /* 0x000fea0003800000 */
[----:B------:R-:W0:Y:S01]  /*0a70*/  LDC.64 R8, c[0x0][0x390] ;  /* 0x0000e400ff087b82 */ /* 0x000e220000000a00 */
[----:B------:R-:W1:Y:S01]  /*0a80*/  LDCU UR5, c[0x0][0x398] ;  /* 0x00007300ff0577ac */ /* 0x000e620008000800 */
[----:B------:R-:W-:Y:S01]  /*0a90*/  IMAD.IADD R7, R5, 0x1, R10 ;  /* 0x0000000105077824 */ /* 0x000fe200078e020a */
[----:B------:R-:W2:Y:S05]  /*0aa0*/  LDCU UR4, c[0x0][0x360] ;  /* 0x00006c00ff0477ac */ /* 0x000eaa0008000800 */
[----:B------:R-:W3:Y:S08]  /*0ab0*/  LDC R17, c[0x0][0x39c] ;  /* 0x0000e700ff117b82 */ /* 0x000ef00000000800 */
[----:B------:R-:W4:Y:S01]  /*0ac0*/  LDC.64 R2, c[0x0][0x3a0] ;  /* 0x0000e800ff027b82 */ /* 0x000f220000000a00 */
[----:B-1----:R-:W-:Y:S01]  /*0ad0*/  IMAD R15, R7, UR5, R4 ;  /* 0x00000005070f7c24 */ /* 0x002fe2000f8e0204 */
[----:B0-----:R-:W-:-:S04]  /*0ae0*/  LEA R8, P0, R0, R8, 0x2 ;  /* 0x0000000800087211 */ /* 0x001fc800078010ff */
[----:B--2---:R-:W-:-:S09]  /*0af0*/  LEA.HI.X R9, R0, R9, RZ, 0x2, P0 ;  /* 0x0000000900097211 */ /* 0x004fd200000f14ff */
.L_x_19:
[----:B------:R-:W2:Y:S02]  /*0b00*/  LDG.E R0, desc[UR6][R8.64] ;  /* 0x0000000608007981 */ /* 0x000ea4000c1e1900 */
[----:B--2---:R-:W-:-:S13]  /*0b10*/  ISETP.GE.AND P0, PT, R5, R0, PT ;  /* 0x000000000500720c */ /* 0x004fda0003f06270 */
[----:B0-----:R-:W0:Y:S01]  /*0b20*/  @!P0 LDC.64 R10, c[0x0][0x380] ;  /* 0x0000e000ff0a8b82 */ /* 0x001e220000000a00 */
[----:B---3--:R-:W-:Y:S01]  /*0b30*/  @!P0 IMAD R13, R15, R17, R6 ;  /* 0x000000110f0d8224 */ /* 0x008fe200078e0206 */
[----:B------:R-:W-:-:S03]  /*0b40*/  @P0 PRMT R7, RZ, 0x7610, R7 ;  /* 0x00007610ff070816 */ /* 0x000fc60000000007 */
[----:B0-----:R-:W-:-:S05]  /*0b50*/  @!P0 IMAD.WIDE R10, R13, 0x2, R10 ;  /* 0x000000020d0a8825 */ /* 0x001fca00078e020a */
[----:B------:R-:W2:Y:S01]  /*0b60*/  @!P0 LDG.E.U16 R7, desc[UR6][R10.64] ;  /* 0x000000060a078981 */ /* 0x000ea2000c1e1500 */
[----:B------:R-:W-:Y:S02]  /*0b70*/  IMAD R13, R17, UR8, R6 ;  /* 0x00000008110d7c24 */ /* 0x000fe4000f8e0206 */
[----:B------:R-:W-:Y:S02]  /*0b80*/  VIADD R6, R6, UR4 ;  /* 0x0000000406067c36 */ /* 0x000fe40008000000 */
[----:B----4-:R-:W-:-:S03]  /*0b90*/  IMAD.WIDE.U32 R12, R13, 0x2, R2 ;  /* 0x000000020d0c7825 */ /* 0x010fc600078e0002 */
[----:B------:R-:W-:Y:S02]  /*0ba0*/  ISETP.GE.AND P0, PT, R6, R17, PT ;  /* 0x000000110600720c */ /* 0x000fe40003f06270 */
[----:B--2---:R0:W-:Y:S11]  /*0bb0*/  STG.E.U16 desc[UR6][R12.64], R7 ;  /* 0x000000070c007986 */ /* 0x0041f6000c101506 */
[----:B------:R-:W-:Y:S05]  /*0bc0*/  @!P0 BRA `(.L_x_19) ;  /* 0xfffffffc00cc8947 */ /* 0x000fea000383ffff */
[----:B------:R-:W-:Y:S05]  /*0bd0*/  EXIT ;  /* 0x000000000000794d */ /* 0x000fea0003800000 */
.L_x_20:
        /* <DEDUP_REMOVED lines=10> */
.L_x_60:


//--------------------- .text._Z20transpose_pad_kernelIfEvPKT_iiPKiiiPS0_ --------------------------
	.section	.text._Z20transpose_pad_kernelIfEvPKT_iiPKiiiPS0_,"ax",@progbits
	.align	128
        .global         _Z20transpose_pad_kernelIfEvPKT_iiPKiiiPS0_
        .type           _Z20transpose_pad_kernelIfEvPKT_iiPKiiiPS0_,@function
        .size           _Z20transpose_pad_kernelIfEvPKT_iiPKiiiPS0_,(.L_x_61 - _Z20transpose_pad_kernelIfEvPKT_iiPKiiiPS0_)
        .other          _Z20transpose_pad_kernelIfEvPKT_iiPKiiiPS0_,@"STO_CUDA_ENTRY STV_DEFAULT"
_Z20transpose_pad_kernelIfEvPKT_iiPKiiiPS0_:
.text._Z20transpose_pad_kernelIfEvPKT_iiPKiiiPS0_:
        /* <DEDUP_REMOVED lines=76> */
.L_x_23:
        /* <DEDUP_REMOVED lines=32> */
.L_x_22:
        /* <DEDUP_REMOVED lines=24> */
.L_x_24:
        /* <DEDUP_REMOVED lines=22> */
.L_x_25:
        /* <DEDUP_REMOVED lines=10> */
.L_x_21:
        /* <DEDUP_REMOVED lines=12> */
.L_x_26:
[----:B------:R-:W2:Y:S01]  /*0b00*/  LDG.E R0, desc[UR6][R8.64] ;  /* 0x0000000608007981 */ /* 0x000ea2000c1e1900 */
[----:B0-----:R-:W-:Y:S01]  /*0b10*/  IMAD.MOV.U32 R7, RZ, RZ, RZ ;  /* 0x000000ffff077224 */ /* 0x001fe200078e00ff */
[----:B--2---:R-:W-:-:S13]  /*0b20*/  ISETP.GE.AND P0, PT, R5, R0, PT ;  /* 0x000000000500720c */ /* 0x004fda0003f06270 */
[----:B------:R-:W0:Y:S01]  /*0b30*/  @!P0 LDC.64 R10, c[0x0][0x380] ;  /* 0x0000e000ff0a8b82 */ /* 0x000e220000000a00 */
[----:B---3--:R-:W-:-:S04]  /*0b40*/  @!P0 IMAD R13, R15, R17, R6 ;  /* 0x000000110f0d8224 */ /* 0x008fc800078e0206 */
[----:B0-----:R-:W-:-:S05]  /*0b50*/  @!P0 IMAD.WIDE R10, R13, 0x4, R10 ;  /* 0x000000040d0a8825 */ /* 0x001fca00078e020a */
[----:B------:R-:W2:Y:S01]  /*0b60*/  @!P0 LDG.E R7, desc[UR6][R10.64] ;  /* 0x000000060a078981 */ /* 0x000ea2000c1e1900 */
[----:B------:R-:W-:Y:S02]  /*0b70*/  IMAD R13, R17, UR8, R6 ;  /* 0x00000008110d7c24 */ /* 0x000fe4000f8e0206 */
[----:B------:R-:W-:Y:S02]  /*0b80*/  VIADD R6, R6, UR4 ;  /* 0x0000000406067c36 */ /* 0x000fe40008000000 */
[----:B----4-:R-:W-:-:S03]  /*0b90*/  IMAD.WIDE.U32 R12, R13, 0x4, R2 ;  /* 0x000000040d0c7825 */ /* 0x010fc600078e0002 */
[----:B------:R-:W-:Y:S02]  /*0ba0*/  ISETP.GE.AND P0, PT, R6, R17, PT ;  /* 0x000000110600720c */ /* 0x000fe40003f06270 */
[----:B--2---:R0:W-:Y:S11]  /*0bb0*/  STG.E desc[UR6][R12.64], R7 ;  /* 0x000000070c007986 */ /* 0x0041f6000c101906 */
[----:B------:R-:W-:Y:S05]  /*0bc0*/  @!P0 BRA `(.L_x_26) ;  /* 0xfffffffc00cc8947 */ /* 0x000fea000383ffff */
[----:B------:R-:W-:Y:S05]  /*0bd0*/  EXIT ;  /* 0x000000000000794d */ /* 0x000fea0003800000 */
.L_x_27:
        /* <DEDUP_REMOVED lines=10> */
.L_x_61:


//--------------------- .text._Z22transpose_depad_kernelI6__halfEvPKT_iiPKiiiPS1_ --------------------------
	.section	.text._Z22transpose_depad_kernelI6__halfEvPKT_iiPKiiiPS1_,"ax",@progbits
	.align	128
        .global         _Z22transpose_depad_kernelI6__halfEvPKT_iiPKiiiPS1_
        .type           _Z22transpose_depad_kernelI6__halfEvPKT_iiPKiiiPS1_,@function
        .size           _Z22transpose_depad_kernelI6__halfEvPKT_iiPKiiiPS1_,(.L_x_62 - _Z22transpose_depad_kernelI6__halfEvPKT_iiPKiiiPS1_)
        .other          _Z22transpose_depad_kernelI6__halfEvPKT_iiPKiiiPS1_,@"STO_CUDA_ENTRY STV_DEFAULT"
_Z22transpose_depad_kernelI6__halfEvPKT_iiPKiiiPS1_:
.text._Z22transpose_depad_kernelI6__halfEvPKT_iiPKiiiPS1_:
[----:B------:R-:W-:Y:S08]  /*0000*/  LDC R1, c[0x0][0x37c] ;  /* 0x0000df00ff017b82 */ /* 0x000ff00000000800 */
[----:B------:R-:W0:Y:S01]  /*0010*/  LDC R0, c[0x0][0x38c] ;  /* 0x0000e300ff007b82 */ /* 0x000e220000000800 */
[----:B------:R-:W0:Y:S01]  /*0020*/  LDCU UR4, c[0x0][0x398] ;  /* 0x00007300ff0477ac */ /* 0x000e220008000800 */
[----:B------:R-:W1:Y:S06]  /*0030*/  LDCU.64 UR6, c[0x0][0x358] ;  /* 0x00006b00ff0677ac */ /* 0x000e6c0008000a00 */
[----:B------:R-:W2:Y:S01]  /*0040*/  S2UR UR8, SR_CTAID.X ;  /* 0x00000000000879c3 */ /* 0x000ea20000002500 */
[----:B0-----:R-:W-:-:S04]  /*0050*/  IMAD R4, R0, UR4, RZ ;  /* 0x0000000400047c24 */ /* 0x001fc8000f8e02ff */
[----:B------:R-:W0:Y:S01]  /*0060*/  I2F.U32.RP R5, R4 ;  /* 0x0000000400057306 */ /* 0x000e220000209000 */
[----:B------:R-:W-:Y:S01]  /*0070*/  IMAD.MOV R7, RZ, RZ, -R4 ;  /* 0x000000ffff077224 */ /* 0x000fe200078e0a04 */
[----:B------:R-:W-:-:S06]  /*0080*/  ISETP.NE.U32.AND P2, PT, R4, RZ, PT ;  /* 0x000000ff0400720c */ /* 0x000fcc0003f45070 */
[----:B0-----:R-:W0:Y:S02]  /*0090*/  MUFU.RCP R5, R5 ;  /* 0x0000000500057308 */ /* 0x001e240000001000 */
[----:B0-----:R-:W-:-:S06]  /*00a0*/  VIADD R2, R5, 0xffffffe ;  /* 0x0ffffffe05027836 */ /* 0x001fcc0000000000 */
[----:B------:R0:W3:Y:S02]  /*00b0*/  F2I.FTZ.U32.TRUNC.NTZ R3, R2 ;  /* 0x0000000200037305 */ /* 0x0000e4000021f000 */
[----:B0-----:R-:W-:Y:S02]  /*00c0*/  IMAD.MOV.U32 R2, RZ, RZ, RZ ;  /* 0x000000ffff027224 */ /* 0x001fe400078e00ff */
[----:B---3--:R-:W-:-:S04]  /*00d0*/  IMAD R7, R7, R3, RZ ;  /* 0x0000000307077224 */ /* 0x008fc800078e02ff */
[----:B------:R-:W-:-:S06]  /*00e0*/  IMAD.HI.U32 R3, R3, R7, R2 ;  /* 0x0000000703037227 */ /* 0x000fcc00078e0002 */
[----:B--2---:R-:W-:-:S04]  /*00f0*/  IMAD.HI.U32 R9, R3, UR8, RZ ;  /* 0x0000000803097c27 */ /* 0x004fc8000f8e00ff */
[----:B------:R-:W-:-:S04]  /*0100*/  IMAD.MOV R3, RZ, RZ, -R9 ;  /* 0x000000ffff037224 */ /* 0x000fc800078e0a09 */
[----:B------:R-:W-:Y:S02]  /*0110*/  IMAD R5, R4, R3, UR8 ;  /* 0x0000000804057e24 */ /* 0x000fe4000f8e0203 */
[----:B------:R-:W0:Y:S03]  /*0120*/  LDC.64 R2, c[0x0][0x390] ;  /* 0x0000e400ff027b82 */ /* 0x000e260000000a00 */
[----:B------:R-:W-:-:S13]  /*0130*/  ISETP.GE.U32.AND P0, PT, R5, R4, PT ;  /* 0x000000040500720c */ /* 0x000fda0003f06070 */
[----:B------:R-:W-:Y:S02]  /*0140*/  @P0 IMAD.IADD R5, R5, 0x1, -R4 ;  /* 0x0000000105050824 */ /* 0x000fe400078e0a04 */
[----:B------:R-:W-:-:S03]  /*0150*/  @P0 VIADD R9, R9, 0x1 ;  /* 0x0000000109090836 */ /* 0x000fc60000000000 */
[----:B------:R-:W-:-:S13]  /*0160*/  ISETP.GE.U32.AND P1, PT, R5, R4, PT ;  /* 0x000000040500720c */ /* 0x000fda0003f26070 */
[----:B------:R-:W-:Y:S01]  /*0170*/  @P1 VIADD R9, R9, 0x1 ;  /* 0x0000000109091836 */ /* 0x000fe20000000000 */
[----:B------:R-:W-:-:S05]  /*0180*/  @!P2 LOP3.LUT R9, RZ, R4, RZ, 0x33, !PT ;  /* 0x00000004ff09a212 */ /* 0x000fca00078e33ff */
[----:B0-----:R-:W-:-:S06]  /*0190*/  IMAD.WIDE.U32 R2, R9, 0x4, R2 ;  /* 0x0000000409027825 */ /* 0x001fcc00078e0002 */
[----:B-1----:R-:W2:Y:S01]  /*01a0*/  LDG.E R2, desc[UR6][R2.64] ;  /* 0x0000000602027981 */ /* 0x002ea2000c1e1900 */
[----:B------:R-:W0:Y:S01]  /*01b0*/  I2F.U32.RP R8, R0 ;  /* 0x0000000000087306 */ /* 0x000e220000209000 */
[----:B------:R-:W-:-:S07]  /*01c0*/  ISETP.NE.U32.AND P1, PT, R0, RZ, PT ;  /* 0x000000ff0000720c */ /* 0x000fce0003f25070 */
[----:B0-----:R-:W0:Y:S02]  /*01d0*/  MUFU.RCP R8, R8 ;  /* 0x0000000800087308 */ /* 0x001e240000001000 */
[----:B0-----:R-:W-:-:S06]  /*01e0*/  VIADD R6, R8, 0xffffffe ;  /* 0x0ffffffe08067836 */ /* 0x001fcc0000000000 */
[----:B------:R0:W1:Y:S02]  /*01f0*/  F2I.FTZ.U32.TRUNC.NTZ R7, R6 ;  /* 0x0000000600077305 */ /* 0x000064000021f000 */
[----:B0-----:R-:W-:Y:S02]  /*0200*/  IMAD.MOV.U32 R6, RZ, RZ, RZ ;  /* 0x000000ffff067224 */ /* 0x001fe400078e00ff */
[----:B-1----:R-:W-:-:S04]  /*0210*/  IMAD.MOV R5, RZ, RZ, -R7 ;  /* 0x000000ffff057224 */ /* 0x002fc800078e0a07 */
[----:B------:R-:W-:-:S04]  /*0220*/  IMAD R5, R5, R0, RZ ;  /* 0x0000000005057224 */ /* 0x000fc800078e02ff */
[----:B------:R-:W-:-:S06]  /*0230*/  IMAD.HI.U32 R7, R7, R5, R6 ;  /* 0x0000000507077227 */ /* 0x000fcc00078e0006 */
[----:B------:R-:W-:-:S04]  /*0240*/  IMAD.HI.U32 R7, R7, UR8, RZ ;  /* 0x0000000807077c27 */ /* 0x000fc8000f8e00ff */
[----:B------:R-:W-:-:S04]  /*0250*/  IMAD.MOV R7, RZ, RZ, -R7 ;  /* 0x000000ffff077224 */ /* 0x000fc800078e0a07 */
[----:B------:R-:W-:-:S05]  /*0260*/  IMAD R5, R0, R7, UR8 ;  /* 0x0000000800057e24 */ /* 0x000fca000f8e0207 */
[----:B------:R-:W-:-:S13]  /*0270*/  ISETP.GE.U32.AND P0, PT, R5, R0, PT ;  /* 0x000000000500720c */ /* 0x000fda0003f06070 */
[----:B------:R-:W-:-:S05]  /*0280*/  @P0 IMAD.IADD R5, R5, 0x1, -R0 ;  /* 0x0000000105050824 */ /* 0x000fca00078e0a00 */
[----:B------:R-:W-:-:S13]  /*0290*/  ISETP.GE.U32.AND P0, PT, R5, R0, PT ;  /* 0x000000000500720c */ /* 0x000fda0003f06070 */
[----:B------:R-:W-:Y:S01]  /*02a0*/  @P0 IMAD.IADD R5, R5, 0x1, -R0 ;  /* 0x0000000105050824 */ /* 0x000fe200078e0a00 */
[----:B------:R-:W-:-:S04]  /*02b0*/  @!P1 LOP3.LUT R5, RZ, R0, RZ, 0x33, !PT ;  /* 0x00000000ff059212 */ /* 0x000fc800078e33ff */
[----:B--2---:R-:W-:-:S13]  /*02c0*/  ISETP.GE.AND P0, PT, R5, R2, PT ;  /* 0x000000020500720c */ /* 0x004fda0003f06270 */
[----:B------:R-:W-:Y:S05]  /*02d0*/  @P0 EXIT ;  /* 0x000000000000094d */ /* 0x000fea0003800000 */
[----:B------:R-:W0:Y:S01]  /*02e0*/  S2R R0, SR_TID.X ;  /* 0x0000000000007919 */ /* 0x000e220000002100 */
[----:B------:R-:W-:Y:S01]  /*02f0*/  ISETP.GT.U32.AND P0, PT, R4, UR8, PT ;  /* 0x0000000804007c0c */ /* 0x000fe2000bf04070 */
[----:B------:R-:W-:-:S12]  /*0300*/  IMAD.MOV.U32 R6, RZ, RZ, RZ ;  /* 0x000000ffff067224 */ /* 0x000fd800078e00ff */
[----:B------:R-:W-:Y:S05]  /*0310*/  @P0 BRA `(.L_x_28) ;  /* 0x0000000400b00947 */ /* 0x000fea0003800000 */
[C---:B------:R-:W-:Y:S01]  /*0320*/  ISETP.GT.U32.AND P0, PT, R9.reuse, 0x1, PT ;  /* 0x000000010900780c */ /* 0x040fe20003f04070 */
[----:B------:R-:W-:Y:S01]  /*0330*/  IMAD.MOV.U32 R6, RZ, RZ, RZ ;  /* 0x000000ffff067224 */ /* 0x000fe200078e00ff */
[----:B------:R-:W-:Y:S02]  /*0340*/  ISETP.GE.U32.AND P1, PT, R9, 0x10, PT ;  /* 0x000000100900780c */ /* 0x000fe40003f26070 */
[----:B------:R-:W-:-:S04]  /*0350*/  ISETP.GT.U32.AND.EX P0, PT, RZ, RZ, PT, P0 ;  /* 0x000000ffff00720c */ /* 0x000fc80003f04100 */
[----:B------:R-:W-:Y:S02]  /*0360*/  SEL R7, R9, 0x1, P0 ;  /* 0x0000000109077807 */ /* 0x000fe40000000000 */
[----:B------:R-:W-:Y:S02]  /*0370*/  CS2R R8, SRZ ;  /* 0x0000000000087805 */ /* 0x000fe4000001ff00 */
[----:B------:R-:W-:-:S04]  /*0380*/  LOP3.LUT R24, R7, 0xf, RZ, 0xc0, !PT ;  /* 0x0000000f07187812 */ /* 0x000fc800078ec0ff */
[----:B------:R-:W-:-:S04]  /*0390*/  ISETP.NE.U32.AND P0, PT, R24, RZ, PT ;  /* 0x000000ff1800720c */ /* 0x000fc80003f05070 */
[----:B------:R-:W-:Y:S01]  /*03a0*/  ISETP.NE.AND.EX P0, PT, RZ, RZ, PT, P0 ;  /* 0x000000ffff00720c */ /* 0x000fe20003f05300 */
[----:B------:R-:W-:-:S12]  /*03b0*/  @!P1 BRA `(.L_x_29) ;  /* 0x0000000000a89947 */ /* 0x000fd80003800000 */
[----:B------:R-:W1:Y:S01]  /*03c0*/  LDCU.64 UR4, c[0x0][0x390] ;  /* 0x00007200ff0477ac */ /* 0x000e620008000a00 */
[----:B------:R-:W-:Y:S01]  /*03d0*/  LOP3.LUT R8, R7, 0x7ffffff0, RZ, 0xc0, !PT ;  /* 0x7ffffff007087812 */ /* 0x000fe200078ec0ff */
[----:B------:R-:W-:Y:S02]  /*03e0*/  IMAD.MOV.U32 R9, RZ, RZ, RZ ;  /* 0x000000ffff097224 */ /* 0x000fe400078e00ff */
[----:B------:R-:W-:Y:S02]  /*03f0*/  IMAD.MOV.U32 R6, RZ, RZ, RZ ;  /* 0x000000ffff067224 */ /* 0x000fe400078e00ff */
[----:B------:R-:W-:Y:S02]  /*0400*/  IMAD.MOV.U32 R10, RZ, RZ, RZ ;  /* 0x000000ffff0a7224 */ /* 0x000fe400078e00ff */
[----:B------:R-:W-:Y:S01]  /*0410*/  IMAD.MOV.U32 R11, RZ, RZ, R8 ;  /* 0x000000ffff0b7224 */ /* 0x000fe200078e0008 */
[----:B-1----:R-:W-:-:S04]  /*0420*/  UIADD3 UR4, UP0, UPT, UR4, 0x20, URZ ;  /* 0x0000002004047890 */ /* 0x002fc8000ff1e0ff */
[----:B------:R-:W-:Y:S02]  /*0430*/  UIADD3.X UR5, UPT, UPT, URZ, UR5, URZ, UP0, !UPT ;  /* 0x00000005ff057290 */ /* 0x000fe400087fe4ff */
[----:B------:R-:W-:-:S04]  /*0440*/  IMAD.U32 R13, RZ, RZ, UR4 ;  /* 0x00000004ff0d7e24 */ /* 0x000fc8000f8e00ff */
[----:B------:R-:W-:-:S07]  /*0450*/  IMAD.U32 R3, RZ, RZ, UR5 ;  /* 0x00000005ff037e24 */ /* 0x000fce000f8e00ff */
.L_x_30:
        /* <DEDUP_REMOVED lines=16> */
[----:B------:R-:W2:Y:S04]  /*0560*/  LDG.E R21, desc[UR6][R2.64+0x18] ;  /* 0x0000180602157981 */ /* 0x000ea8000c1e1900 */
[----:B------:R1:W2:Y:S01]  /*0570*/  LDG.E R20, desc[UR6][R2.64+0x1c] ;  /* 0x00001c0602147981 */ /* 0x0002a2000c1e1900 */
[----:B---3--:R-:W-:Y:S02]  /*0580*/  IADD3 R22, PT, PT, R26, R25, R22 ;  /* 0x000000191a167210 */ /* 0x008fe40007ffe016 */
[----:B------:R-:W-:-:S02]  /*0590*/  IADD3 R11, P1, PT, R11, -0x10, RZ ;  /* 0xfffffff00b0b7810 */ /* 0x000fc40007f3e0ff */
[----:B----4-:R-:W-:Y:S02]  /*05a0*/  IADD3 R18, PT, PT, R18, R19, R22 ;  /* 0x0000001312127210 */ /* 0x010fe40007ffe016 */
[----:B------:R-:W-:Y:S02]  /*05b0*/  IADD3.X R10, PT, PT, R10, -0x1, RZ, P1, !PT ;  /* 0xffffffff0a0a7810 */ /* 0x000fe40000ffe4ff */
[----:B------:R-:W-:Y:S02]  /*05c0*/  ISETP.NE.U32.AND P1, PT, R11, RZ, PT ;  /* 0x000000ff0b00720c */ /* 0x000fe40003f25070 */
[----:B-----5:R-:W-:Y:S02]  /*05d0*/  IADD3 R16, PT, PT, R16, R17, R18 ;  /* 0x0000001110107210 */ /* 0x020fe40007ffe012 */
[----:B------:R-:W-:Y:S02]  /*05e0*/  ISETP.NE.AND.EX P1, PT, R10, RZ, PT, P1 ;  /* 0x000000ff0a00720c */ /* 0x000fe40003f25310 */
[----:B------:R-:W-:-:S04]  /*05f0*/  IADD3 R14, PT, PT, R14, R15, R16 ;  /* 0x0000000f0e0e7210 */ /* 0x000fc80007ffe010 */
[----:B------:R-:W-:Y:S02]  /*0600*/  IADD3 R12, PT, PT, R12, R13, R14 ;  /* 0x0000000d0c0c7210 */ /* 0x000fe40007ffe00e */
[----:B------:R-:W-:-:S05]  /*0610*/  IADD3 R13, P2, PT, R2, 0x40, RZ ;  /* 0x00000040020d7810 */ /* 0x000fca0007f5e0ff */
[----:B-1----:R-:W-:Y:S01]  /*0620*/  IMAD.X R3, RZ, RZ, R3, P2 ;  /* 0x000000ffff037224 */ /* 0x002fe200010e0603 */
[----:B--2---:R-:W-:-:S04]  /*0630*/  IADD3 R6, PT, PT, R23, R6, R12 ;  /* 0x0000000617067210 */ /* 0x004fc80007ffe00c */
[----:B------:R-:W-:Y:S01]  /*0640*/  IADD3 R6, PT, PT, R20, R21, R6 ;  /* 0x0000001514067210 */ /* 0x000fe20007ffe006 */
[----:B------:R-:W-:Y:S06]  /*0650*/  @P1 BRA `(.L_x_30) ;  /* 0xfffffffc00801947 */ /* 0x000fec000383ffff */
.L_x_29:
[----:B------:R-:W-:Y:S05]  /*0660*/  @!P0 BRA `(.L_x_28) ;  /* 0x0000000000dc8947 */ /* 0x000fea0003800000 */
[----:B------:R-:W-:Y:S02]  /*0670*/  ISETP.GE.U32.AND P1, PT, R24, 0x8, PT ;  /* 0x000000081800780c */ /* 0x000fe40003f26070 */
[----:B------:R-:W-:Y:S02]  /*0680*/  LOP3.LUT R18, R7, 0x7, RZ, 0xc0, !PT ;  /* 0x0000000707127812 */ /* 0x000fe400078ec0ff */
[----:B------:R-:W-:Y:S02]  /*0690*/  ISETP.GE.U32.AND.EX P1, PT, RZ, RZ, PT, P1 ;  /* 0x000000ffff00720c */ /* 0x000fe40003f26110 */
[----:B------:R-:W-:-:S04]  /*06a0*/  ISETP.NE.U32.AND P0, PT, R18, RZ, PT ;  /* 0x000000ff1200720c */ /* 0x000fc80003f05070 */
[----:B------:R-:W-:-:S07]  /*06b0*/  ISETP.NE.AND.EX P0, PT, RZ, RZ, PT, P0 ;  /* 0x000000ffff00720c */ /* 0x000fce0003f05300 */
[----:B------:R-:W-:Y:S06]  /*06c0*/  @!P1 BRA `(.L_x_31) ;  /* 0x0000000000449947 */ /* 0x000fec0003800000 */
[----:B------:R-:W1:Y:S02]  /*06d0*/  LDC.64 R2, c[0x0][0x390] ;  /* 0x0000e400ff027b82 */ /* 0x000e640000000a00 */
[----:B-1----:R-:W-:-:S04]  /*06e0*/  LEA R2, P1, R8, R2, 0x2 ;  /* 0x0000000208027211 */ /* 0x002fc800078210ff */
        /* <DEDUP_REMOVED lines=15> */
.L_x_31:
[----:B------:R-:W-:Y:S05]  /*07e0*/  @!P0 BRA `(.L_x_28) ;  /* 0x00000000007c8947 */ /* 0x000fea0003800000 */
[----:B------:R-:W-:-:S04]  /*07f0*/  ISETP.GE.U32.AND P0, PT, R18, 0x4, PT ;  /* 0x000000041200780c */ /* 0x000fc80003f06070 */
[----:B------:R-:W-:-:S13]  /*0800*/  ISETP.GE.U32.AND.EX P0, PT, RZ, RZ, PT, P0 ;  /* 0x000000ffff00720c */ /* 0x000fda0003f06100 */
[----:B------:R-:W1:Y:S02]  /*0810*/  @P0 LDC.64 R2, c[0x0][0x390] ;  /* 0x0000e400ff020b82 */ /* 0x000e640000000a00 */
[----:B-1----:R-:W-:-:S04]  /*0820*/  @P0 LEA R2, P1, R8, R2, 0x2 ;  /* 0x0000000208020211 */ /* 0x002fc800078210ff */
        /* <DEDUP_REMOVED lines=14> */
[----:B------:R-:W1:Y:S02]  /*0910*/  LDC.64 R2, c[0x0][0x390] ;  /* 0x0000e400ff027b82 */ /* 0x000e640000000a00 */
[----:B-1----:R-:W-:-:S04]  /*0920*/  LEA R2, P0, R8, R2, 0x2 ;  /* 0x0000000208027211 */ /* 0x002fc800078010ff */
[----:B------:R-:W-:-:S09]  /*0930*/  LEA.HI.X R9, R8, R3, R9, 0x2, P0 ;  /* 0x0000000308097211 */ /* 0x000fd200000f1409 */
.L_x_32:
[----:B------:R-:W-:-:S06]  /*0940*/  IMAD.MOV.U32 R3, RZ, RZ, R9 ;  /* 0x000000ffff037224 */ /* 0x000fcc00078e0009 */
[----:B------:R1:W2:Y:S01]  /*0950*/  LDG.E R3, desc[UR6][R2.64] ;  /* 0x0000000602037981 */ /* 0x0002a2000c1e1900 */
[----:B------:R-:W-:-:S04]  /*0960*/  IADD3 R7, P0, PT, R7, -0x1, RZ ;  /* 0xffffffff07077810 */ /* 0x000fc80007f1e0ff */
[----:B------:R-:W-:Y:S02]  /*0970*/  IADD3.X R10, PT, PT, R10, -0x1, RZ, P0, !PT ;  /* 0xffffffff0a0a7810 */ /* 0x000fe400007fe4ff */
[----:B------:R-:W-:Y:S02]  /*0980*/  ISETP.NE.U32.AND P0, PT, R7, RZ, PT ;  /* 0x000000ff0700720c */ /* 0x000fe40003f05070 */
[----:B-1----:R-:W-:Y:S02]  /*0990*/  IADD3 R2, P1, PT, R2, 0x4, RZ ;  /* 0x0000000402027810 */ /* 0x002fe40007f3e0ff */
[----:B------:R-:W-:-:S03]  /*09a0*/  ISETP.NE.AND.EX P0, PT, R10, RZ, PT, P0 ;  /* 0x000000ff0a00720c */ /* 0x000fc60003f05300 */
[----:B------:R-:W-:Y:S02]  /*09b0*/  IMAD.X R9, RZ, RZ, R9, P1 ;  /* 0x000000ffff097224 */ /* 0x000fe400008e0609 */
[----:B--2---:R-:W-:-:S08]  /*09c0*/  IMAD.IADD R6, R3, 0x1, R6 ;  /* 0x0000000103067824 */ /* 0x004fd000078e0206 */
[----:B------:R-:W-:Y:S05]  /*09d0*/  @P0 BRA `(.L_x_32) ;  /* 0xfffffffc00d80947 */ /* 0x000fea000383ffff */
.L_x_28:
[----:B------:R-:W0:Y:S02]  /*09e0*/  LDC R3, c[0x0][0x39c] ;  /* 0x0000e700ff037b82 */ /* 0x000e240000000800 */
[----:B0-----:R-:W-:-:S13]  /*09f0*/  ISETP.GE.AND P0, PT, R0, R3, PT ;  /* 0x000000030000720c */ /* 0x001fda0003f06270 */
[----:B------:R-:W-:Y:S05]  /*0a00*/  @P0 EXIT ;  /* 0x000000000000094d */ /* 0x000fea0003800000 */
[----:B------:R-:W0:Y:S01]  /*0a10*/  I2F.U32.RP R2, R4 ;  /* 0x0000000400027306 */ /* 0x000e220000209000 */
[----:B------:R-:W1:Y:S01]  /*0a20*/  LDCU UR5, c[0x0][0x38c] ;  /* 0x00007180ff0577ac */ /* 0x000e620008000800 */
[----:B------:R-:W-:Y:S01]  /*0a30*/  IMAD.MOV R7, RZ, RZ, -R4 ;  /* 0x000000ffff077224 */ /* 0x000fe200078e0a04 */
[----:B------:R-:W-:Y:S01]  /*0a40*/  ISETP.NE.U32.AND P1, PT, R4, RZ, PT ;  /* 0x000000ff0400720c */ /* 0x000fe20003f25070 */
[----:B------:R-:W-:Y:S01]  /*0a50*/  IMAD.IADD R5, R5, 0x1, R6 ;  /* 0x0000000105057824 */ /* 0x000fe200078e0206 */
[----:B------:R-:W2:Y:S01]  /*0a60*/  LDCU UR9, c[0x0][0x398] ;  /* 0x00007300ff0977ac */ /* 0x000ea20008000800 */
[----:B------:R-:W3:Y:S02]  /*0a70*/  LDCU UR4, c[0x0][0x360] ;  /* 0x00006c00ff0477ac */ /* 0x000ee40008000800 */
[----:B0-----:R-:W0:Y:S01]  /*0a80*/  MUFU.RCP R2, R2 ;  /* 0x0000000200027308 */ /* 0x001e220000001000 */
[----:B-1----:R-:W-:-:S07]  /*0a90*/  ISETP.NE.U32.AND P2, PT, RZ, UR5, PT ;  /* 0x00000005ff007c0c */ /* 0x002fce000bf45070 */
[----:B------:R-:W1:Y:S01]  /*0aa0*/  I2F.U32.RP R10, UR5 ;  /* 0x00000005000a7d06 */ /* 0x000e620008209000 */
[----:B0-----:R-:W-:-:S07]  /*0ab0*/  VIADD R8, R2, 0xffffffe ;  /* 0x0ffffffe02087836 */ /* 0x001fce0000000000 */
[----:B------:R0:W4:Y:S08]  /*0ac0*/  F2I.FTZ.U32.TRUNC.NTZ R9, R8 ;  /* 0x0000000800097305 */ /* 0x000130000021f000 */
[----:B-1----:R-:W1:Y:S01]  /*0ad0*/  MUFU.RCP R10, R10 ;  /* 0x0000000a000a7308 */ /* 0x002e620000001000 */
[----:B0-----:R-:W-:Y:S02]  /*0ae0*/  IMAD.MOV.U32 R8, RZ, RZ, RZ ;  /* 0x000000ffff087224 */ /* 0x001fe400078e00ff */
[----:B----4-:R-:W-:-:S04]  /*0af0*/  IMAD R7, R7, R9, RZ ;  /* 0x0000000907077224 */ /* 0x010fc800078e02ff */
[----:B------:R-:W-:-:S06]  /*0b00*/  IMAD.HI.U32 R7, R9, R7, R8 ;  /* 0x0000000709077227 */ /* 0x000fcc00078e0008 */
[----:B------:R-:W-:-:S04]  /*0b10*/  IMAD.HI.U32 R7, R7, UR8, RZ ;  /* 0x0000000807077c27 */ /* 0x000fc8000f8e00ff */
[----:B------:R-:W-:Y:S02]  /*0b20*/  IMAD.MOV R7, RZ, RZ, -R7 ;  /* 0x000000ffff077224 */ /* 0x000fe400078e0a07 */
[----:B-1----:R-:W-:Y:S02]  /*0b30*/  VIADD R8, R10, 0xffffffe ;  /* 0x0ffffffe0a087836 */ /* 0x002fe40000000000 */
[----:B------:R-:W-:Y:S02]  /*0b40*/  IMAD R7, R4, R7, UR8 ;  /* 0x0000000804077e24 */ /* 0x000fe4000f8e0207 */
[----:B------:R0:W1:Y:S03]  /*0b50*/  F2I.FTZ.U32.TRUNC.NTZ R9, R8 ;  /* 0x0000000800097305 */ /* 0x000066000021f000 */
[----:B------:R-:W-:Y:S01]  /*0b60*/  ISETP.GE.U32.AND P0, PT, R7, R4, PT ;  /* 0x000000040700720c */ /* 0x000fe20003f06070 */
[----:B0-----:R-:W-:-:S02]  /*0b70*/  IMAD.MOV.U32 R8, RZ, RZ, RZ ;  /* 0x000000ffff087224 */ /* 0x001fc400078e00ff */
[----:B-1----:R-:W-:-:S10]  /*0b80*/  IMAD.MOV R11, RZ, RZ, -R9 ;  /* 0x000000ffff0b7224 */ /* 0x002fd400078e0a09 */
[----:B------:R-:W-:Y:S02]  /*0b90*/  @P0 IMAD.IADD R7, R7, 0x1, -R4 ;  /* 0x0000000107070824 */ /* 0x000fe400078e0a04 */
[----:B------:R-:W-:-:S03]  /*0ba0*/  IMAD R11, R11, UR5, RZ ;  /* 0x000000050b0b7c24 */ /* 0x000fc6000f8e02ff */
[-C--:B------:R-:W-:Y:S01]  /*0bb0*/  ISETP.GE.U32.AND P0, PT, R7, R4.reuse, PT ;  /* 0x000000040700720c */ /* 0x080fe20003f06070 */
[----:B------:R-:W-:Y:S02]  /*0bc0*/  IMAD.HI.U32 R2, R9, R11, R8 ;  /* 0x0000000b09027227 */ /* 0x000fe400078e0008 */
[----:B------:R-:W0:Y:S08]  /*0bd0*/  LDC.64 R8, c[0x0][0x3a0] ;  /* 0x0000e800ff087b82 */ /* 0x000e300000000a00 */
[----:B------:R-:W1:Y:S02]  /*0be0*/  LDC.64 R10, c[0x0][0x380] ;  /* 0x0000e000ff0a7b82 */ /* 0x000e640000000a00 */
[----:B------:R-:W-:Y:S01]  /*0bf0*/  @P0 IMAD.IADD R7, R7, 0x1, -R4 ;  /* 0x0000000107070824 */ /* 0x000fe200078e0a04 */
[----:B------:R-:W-:-:S05]  /*0c00*/  @!P1 LOP3.LUT R7, RZ, R4, RZ, 0x33, !PT ;  /* 0x00000004ff079212 */ /* 0x000fca00078e33ff */
[----:B------:R-:W-:-:S04]  /*0c10*/  IMAD.HI.U32 R2, R2, R7, RZ ;  /* 0x0000000702027227 */ /* 0x000fc800078e00ff */
[----:B------:R-:W-:-:S04]  /*0c20*/  IMAD.MOV R4, RZ, RZ, -R2 ;  /* 0x000000ffff047224 */ /* 0x000fc800078e0a02 */
[----:B------:R-:W-:-:S05]  /*0c30*/  IMAD R4, R4, UR5, R7 ;  /* 0x0000000504047c24 */ /* 0x000fca000f8e0207 */
[----:B------:R-:W-:-:S13]  /*0c40*/  ISETP.GE.U32.AND P0, PT, R4, UR5, PT ;  /* 0x0000000504007c0c */ /* 0x000fda000bf06070 */
[----:B------:R-:W-:Y:S02]  /*0c50*/  @P0 VIADD R4, R4, -UR5 ;  /* 0x8000000504040c36 */ /* 0x000fe40008000000 */
[----:B------:R-:W-:-:S03]  /*0c60*/  @P0 VIADD R2, R2, 0x1 ;  /* 0x0000000102020836 */ /* 0x000fc60000000000 */
[----:B------:R-:W-:-:S13]  /*0c70*/  ISETP.GE.U32.AND P1, PT, R4, UR5, PT ;  /* 0x0000000504007c0c */ /* 0x000fda000bf26070 */
[----:B------:R-:W-:Y:S01]  /*0c80*/  @P1 VIADD R2, R2, 0x1 ;  /* 0x0000000102021836 */ /* 0x000fe20000000000 */
[----:B------:R-:W-:-:S05]  /*0c90*/  @!P2 LOP3.LUT R2, RZ, UR5, RZ, 0x33, !PT ;  /* 0x00000005ff02ac12 */ /* 0x000fca000f8e33ff */
[----:B0123--:R-:W-:-:S07]  /*0ca0*/  IMAD R2, R5, UR9, R2 ;  /* 0x0000000905027c24 */ /* 0x00ffce000f8e0202 */
.L_x_33:
[----:B0-----:R-:W-:-:S04]  /*0cb0*/  IMAD R7, R3, UR8, R0 ;  /* 0x0000000803077c24 */ /* 0x001fc8000f8e0200 */
[----:B------:R-:W-:-:S06]  /*0cc0*/  IMAD.WIDE.U32 R6, R7, 0x2, R10 ;  /* 0x0000000207067825 */ /* 0x000fcc00078e000a */
[----:B------:R-:W2:Y:S01]  /*0cd0*/  LDG.E.U16 R7, desc[UR6][R6.64] ;  /* 0x0000000606077981 */ /* 0x000ea2000c1e1500 */
[----:B------:R-:W-:Y:S02]  /*0ce0*/  IMAD R5, R2, R3, R0 ;  /* 0x0000000302057224 */ /* 0x000fe400078e0200 */
[----:B------:R-:W-:Y:S02]  /*0cf0*/  VIADD R0, R0, UR4 ;  /* 0x0000000400007c36 */ /* 0x000fe40008000000 */
[----:B------:R-:W-:-:S03]  /*0d00*/  IMAD.WIDE R4, R5, 0x2, R8 ;  /* 0x0000000205047825 */ /* 0x000fc600078e0208 */
[----:B------:R-:W-:Y:S02]  /*0d10*/  ISETP.GE.AND P0, PT, R0, R3, PT ;  /* 0x000000030000720c */ /* 0x000fe40003f06270 */
[----:B--2---:R0:W-:Y:S11]  /*0d20*/  STG.E.U16 desc[UR6][R4.64], R7 ;  /* 0x0000000704007986 */ /* 0x0041f6000c101506 */
[----:B------:R-:W-:Y:S05]  /*0d30*/  @!P0 BRA `(.L_x_33) ;  /* 0xfffffffc00dc8947 */ /* 0x000fea000383ffff */
[----:B------:R-:W-:Y:S05]  /*0d40*/  EXIT ;  /* 0x000000000000794d */ /* 0x000fea0003800000 */
.L_x_34:
        /* <DEDUP_REMOVED lines=11> */
.L_x_62:


//--------------------- .text._Z22transpose_depad_kernelIfEvPKT_iiPKiiiPS0_ --------------------------
	.section	.text._Z22transpose_depad_kernelIfEvPKT_iiPKiiiPS0_,"ax",@progbits
	.align	128
        .global         _Z22transpose_depad_kernelIfEvPKT_iiPKiiiPS0_
        .type           _Z22transpose_depad_kernelIfEvPKT_iiPKiiiPS0_,@function
        .size           _Z22transpose_depad_kernelIfEvPKT_iiPKiiiPS0_,(.L_x_63 - _Z22transpose_depad_kernelIfEvPKT_iiPKiiiPS0_)
        .other          _Z22transpose_depad_kernelIfEvPKT_iiPKiiiPS0_,@"STO_CUDA_ENTRY STV_DEFAULT"
_Z22transpose_depad_kernelIfEvPKT_iiPKiiiPS0_:
.text._Z22transpose_depad_kernelIfEvPKT_iiPKiiiPS0_:
        /* <DEDUP_REMOVED lines=70> */
.L_x_37:
        /* <DEDUP_REMOVED lines=32> */
.L_x_36:
        /* <DEDUP_REMOVED lines=24> */
.L_x_38:
        /* <DEDUP_REMOVED lines=22> */
.L_x_39:
        /* <DEDUP_REMOVED lines=10> */
.L_x_35:
        /* <DEDUP_REMOVED lines=45> */
.L_x_40:
[----:B0-----:R-:W-:-:S04]  /*0cb0*/  IMAD R5, R3, UR8, R0 ;  /* 0x0000000803057c24 */ /* 0x001fc8000f8e0200 */
[----:B------:R-:W-:-:S06]  /*0cc0*/  IMAD.WIDE.U32 R4, R5, 0x4, R8 ;  /* 0x0000000405047825 */ /* 0x000fcc00078e0008 */
[----:B------:R-:W2:Y:S01]  /*0cd0*/  LDG.E R5, desc[UR6][R4.64] ;  /* 0x0000000604057981 */ /* 0x000ea2000c1e1900 */
[----:B------:R-:W-:Y:S02]  /*0ce0*/  IMAD R7, R2, R3, R0 ;  /* 0x0000000302077224 */ /* 0x000fe400078e0200 */
[----:B------:R-:W-:Y:S02]  /*0cf0*/  VIADD R0, R0, UR4 ;  /* 0x0000000400007c36 */ /* 0x000fe40008000000 */
[----:B------:R-:W-:-:S03]  /*0d00*/  IMAD.WIDE R6, R7, 0x4, R10 ;  /* 0x0000000407067825 */ /* 0x000fc600078e020a */
[----:B------:R-:W-:Y:S02]  /*0d10*/  ISETP.GE.AND P0, PT, R0, R3, PT ;  /* 0x000000030000720c */ /* 0x000fe40003f06270 */
[----:B--2---:R0:W-:Y:S11]  /*0d20*/  STG.E desc[UR6][R6.64], R5 ;  /* 0x0000000506007986 */ /* 0x0041f6000c101906 */
[----:B------:R-:W-:Y:S05]  /*0d30*/  @!P0 BRA `(.L_x_40) ;  /* 0xfffffffc00dc8947 */ /* 0x000fea000383ffff */
[----:B------:R-:W-:Y:S05]  /*0d40*/  EXIT ;  /* 0x000000000000794d */ /* 0x000fea0003800000 */
.L_x_41:
        /* <DEDUP_REMOVED lines=11> */
.L_x_63:


//--------------------- .text._Z36build_sequence_length_padding_offsetPKiiiPiS1_ --------------------------
	.section	.text._Z36build_sequence_length_padding_offsetPKiiiPiS1_,"ax",@progbits
	.align	128
        .global         _Z36build_sequence_length_padding_offsetPKiiiPiS1_
        .type           _Z36build_sequence_length_padding_offsetPKiiiPiS1_,@function
        .size           _Z36build_sequence_length_padding_offsetPKiiiPiS1_,(.L_x_64 - _Z36build_sequence_length_padding_offsetPKiiiPiS1_)
        .other          _Z36build_sequence_length_padding_offsetPKiiiPiS1_,@"STO_CUDA_ENTRY STV_DEFAULT"
_Z36build_sequence_length_padding_offsetPKiiiPiS1_:
.text._Z36build_sequence_length_padding_offsetPKiiiPiS1_:
[----:B------:R-:W-:Y:S01]  /*0000*/  LDC R1, c[0x0][0x37c] ;  /* 0x0000df00ff017b82 */ /* 0x000fe20000000800 */
[----:B------:R-:W0:Y:S01]  /*0010*/  LDCU UR6, c[0x0][0x388] ;  /* 0x00007100ff0677ac */ /* 0x000e220008000800 */
[----:B------:R-:W-:Y:S01]  /*0020*/  IMAD.MOV.U32 R0, RZ, RZ, RZ ;  /* 0x000000ffff007224 */ /* 0x000fe200078e00ff */
[----:B------:R-:W1:Y:S01]  /*0030*/  LDCU.64 UR4, c[0x0][0x358] ;  /* 0x00006b00ff0477ac */ /* 0x000e620008000a00 */
[----:B0-----:R-:W-:-:S09]  /*0040*/  UISETP.GE.AND UP0, UPT, UR6, 0x1, UPT ;  /* 0x000000010600788c */ /* 0x001fd2000bf06270 */
[----:B-1----:R-:W-:Y:S05]  /*0050*/  BRA.U !UP0, `(.L_x_42) ;  /* 0x0000000508547547 */ /* 0x002fea000b800000 */
[----:B------:R-:W-:Y:S01]  /*0060*/  CS2R R2, SRZ ;  /* 0x0000000000027805 */ /* 0x000fe2000001ff00 */
[----:B------:R-:W-:Y:S02]  /*0070*/  IMAD.MOV.U32 R4, RZ, RZ, RZ ;  /* 0x000000ffff047224 */ /* 0x000fe400078e00ff */
[----:B------:R-:W-:-:S07]  /*0080*/  IMAD.MOV.U32 R0, RZ, RZ, RZ ;  /* 0x000000ffff007224 */ /* 0x000fce00078e00ff */
.L_x_48:
[----:B------:R-:W0:Y:S01]  /*0090*/  LDC.64 R6, c[0x0][0x380] ;  /* 0x0000e000ff067b82 */ /* 0x000e220000000a00 */
[----:B------:R-:W1:Y:S01]  /*00a0*/  LDCU UR6, c[0x0][0x388] ;  /* 0x00007100ff0677ac */ /* 0x000e620008000800 */
[----:B0-----:R-:W-:-:S05]  /*00b0*/  IMAD.WIDE.U32 R6, R3, 0x4, R6 ;  /* 0x0000000403067825 */ /* 0x001fca00078e0006 */
[----:B------:R-:W2:Y:S01]  /*00c0*/  LDG.E R11, desc[UR4][R6.64] ;  /* 0x00000004060b7981 */ /* 0x000ea2000c1e1900 */
[----:B------:R-:W-:-:S05]  /*00d0*/  VIADD R3, R3, 0x1 ;  /* 0x0000000103037836 */ /* 0x000fca0000000000 */
[----:B-1----:R-:W-:Y:S02]  /*00e0*/  ISETP.NE.AND P0, PT, R3, UR6, PT ;  /* 0x0000000603007c0c */ /* 0x002fe4000bf05270 */
[----:B--2---:R-:W-:-:S13]  /*00f0*/  ISETP.GE.AND P1, PT, R11, 0x1, PT ;  /* 0x000000010b00780c */ /* 0x004fda0003f26270 */
[----:B------:R-:W-:Y:S05]  /*0100*/  @!P1 BRA `(.L_x_43) ;  /* 0x0000000400189947 */ /* 0x000fea0003800000 */
[C---:B------:R-:W-:Y:S02]  /*0110*/  ISETP.GE.U32.AND P2, PT, R11.reuse, 0x10, PT ;  /* 0x000000100b00780c */ /* 0x040fe40003f46070 */
[----:B------:R-:W-:-:S04]  /*0120*/  LOP3.LUT R10, R11, 0xf, RZ, 0xc0, !PT ;  /* 0x0000000f0b0a7812 */ /* 0x000fc800078ec0ff */
[----:B------:R-:W-:-:S07]  /*0130*/  ISETP.NE.AND P1, PT, R10, RZ, PT ;  /* 0x000000ff0a00720c */ /* 0x000fce0003f25270 */
[----:B------:R-:W-:Y:S06]  /*0140*/  @!P2 BRA `(.L_x_44) ;  /* 0x000000000060a947 */ /* 0x000fec0003800000 */
[----:B------:R-:W0:Y:S01]  /*0150*/  LDC.64 R8, c[0x0][0x398] ;  /* 0x0000e600ff087b82 */ /* 0x000e220000000a00 */
[----:B------:R-:W-:-:S05]  /*0160*/  LOP3.LUT R5, R11, 0x7ffffff0, RZ, 0xc0, !PT ;  /* 0x7ffffff00b057812 */ /* 0x000fca00078ec0ff */
[----:B------:R-:W-:-:S07]  /*0170*/  IMAD.MOV R5, RZ, RZ, -R5 ;  /* 0x000000ffff057224 */ /* 0x000fce00078e0a05 */
.L_x_45:
[----:B------:R-:W-:Y:S01]  /*0180*/  IADD3 R5, PT, PT, R5, 0x10, RZ ;  /* 0x0000001005057810 */ /* 0x000fe20007ffe0ff */
[----:B01----:R-:W-:-:S03]  /*0190*/  IMAD.WIDE R6, R4, 0x4, R8 ;  /* 0x0000000404067825 */ /* 0x003fc600078e0208 */
[----:B------:R-:W-:Y:S01]  /*01a0*/  ISETP.NE.AND P2, PT, R5, RZ, PT ;  /* 0x000000ff0500720c */ /* 0x000fe20003f45270 */
[----:B------:R-:W-:Y:S01]  /*01b0*/  VIADD R4, R4, 0x10 ;  /* 0x0000001004047836 */ /* 0x000fe20000000000 */
[----:B------:R1:W-:Y:S04]  /*01c0*/  STG.E desc[UR4][R6.64], R2 ;  /* 0x0000000206007986 */ /* 0x0003e8000c101904 */
        /* <DEDUP_REMOVED lines=14> */
[----:B------:R1:W-:Y:S01]  /*02b0*/  STG.E desc[UR4][R6.64+0x3c], R2 ;  /* 0x00003c0206007986 */ /* 0x0003e2000c101904 */
[----:B------:R-:W-:Y:S05]  /*02c0*/  @P2 BRA `(.L_x_45) ;  /* 0xfffffffc00ac2947 */ /* 0x000fea000383ffff */
.L_x_44:
[----:B------:R-:W-:Y:S05]  /*02d0*/  @!P1 BRA `(.L_x_43) ;  /* 0x0000000000a49947 */ /* 0x000fea0003800000 */
[----:B------:R-:W-:Y:S02]  /*02e0*/  ISETP.GE.U32.AND P1, PT, R10, 0x8, PT ;  /* 0x000000080a00780c */ /* 0x000fe40003f26070 */
[----:B------:R-:W-:-:S04]  /*02f0*/  LOP3.LUT R5, R11, 0x7, RZ, 0xc0, !PT ;  /* 0x000000070b057812 */ /* 0x000fc800078ec0ff */
[----:B------:R-:W-:-:S07]  /*0300*/  ISETP.NE.AND P2, PT, R5, RZ, PT ;  /* 0x000000ff0500720c */ /* 0x000fce0003f45270 */
[----:B------:R-:W-:Y:S06]  /*0310*/  @!P1 BRA `(.L_x_46) ;  /* 0x00000000002c9947 */ /* 0x000fec0003800000 */
[----:B-1----:R-:W0:Y:S02]  /*0320*/  LDC.64 R6, c[0x0][0x398] ;  /* 0x0000e600ff067b82 */ /* 0x002e240000000a00 */
[----:B0-----:R-:W-:-:S04]  /*0330*/  IMAD.WIDE R6, R4, 0x4, R6 ;  /* 0x0000000404067825 */ /* 0x001fc800078e0206 */
        /* <DEDUP_REMOVED lines=8> */
[----:B------:R0:W-:Y:S02]  /*03c0*/  STG.E desc[UR4][R6.64+0x1c], R2 ;  /* 0x00001c0206007986 */ /* 0x0001e4000c101904 */
.L_x_46:
[----:B------:R-:W-:Y:S05]  /*03d0*/  @!P2 BRA `(.L_x_43) ;  /* 0x000000000064a947 */ /* 0x000fea0003800000 */
[----:B------:R-:W-:Y:S01]  /*03e0*/  ISETP.GE.U32.AND P1, PT, R5, 0x4, PT ;  /* 0x000000040500780c */ /* 0x000fe20003f26070 */
[----:B------:R-:W-:Y:S01]  /*03f0*/  IMAD.MOV.U32 R5, RZ, RZ, R4 ;  /* 0x000000ffff057224 */ /* 0x000fe200078e0004 */
[----:B------:R-:W-:-:S04]  /*0400*/  LOP3.LUT R8, R11, 0x3, RZ, 0xc0, !PT ;  /* 0x000000030b087812 */ /* 0x000fc800078ec0ff */
[----:B------:R-:W-:-:S07]  /*0410*/  ISETP.NE.AND P2, PT, R8, RZ, PT ;  /* 0x000000ff0800720c */ /* 0x000fce0003f45270 */
[----:B------:R-:W-:Y:S06]  /*0420*/  @!P1 BRA `(.L_x_47) ;  /* 0x0000000000209947 */ /* 0x000fec0003800000 */
[----:B01----:R-:W0:Y:S02]  /*0430*/  LDC.64 R6, c[0x0][0x398] ;  /* 0x0000e600ff067b82 */ /* 0x003e240000000a00 */
[C---:B0-----:R-:W-:Y:S01]  /*0440*/  IMAD.WIDE R6, R4.reuse, 0x4, R6 ;  /* 0x0000000404067825 */ /* 0x041fe200078e0206 */
[----:B------:R-:W-:-:S04]  /*0450*/  IADD3 R4, PT, PT, R4, 0x4, RZ ;  /* 0x0000000404047810 */ /* 0x000fc80007ffe0ff */
[----:B------:R2:W-:Y:S01]  /*0460*/  STG.E desc[UR4][R6.64], R2 ;  /* 0x0000000206007986 */ /* 0x0005e2000c101904 */
[----:B------:R-:W-:-:S03]  /*0470*/  IMAD.MOV.U32 R5, RZ, RZ, R4 ;  /* 0x000000ffff057224 */ /* 0x000fc600078e0004 */
[----:B------:R2:W-:Y:S04]  /*0480*/  STG.E desc[UR4][R6.64+0x4], R2 ;  /* 0x0000040206007986 */ /* 0x0005e8000c101904 */
[----:B------:R2:W-:Y:S04]  /*0490*/  STG.E desc[UR4][R6.64+0x8], R2 ;  /* 0x0000080206007986 */ /* 0x0005e8000c101904 */
[----:B------:R2:W-:Y:S02]  /*04a0*/  STG.E desc[UR4][R6.64+0xc], R2 ;  /* 0x00000c0206007986 */ /* 0x0005e4000c101904 */
.L_x_47:
[----:B------:R-:W-:Y:S05]  /*04b0*/  @!P2 BRA `(.L_x_43) ;  /* 0x00000000002ca947 */ /* 0x000fea0003800000 */
[----:B012---:R-:W0:Y:S01]  /*04c0*/  LDC.64 R6, c[0x0][0x398] ;  /* 0x0000e600ff067b82 */ /* 0x007e220000000a00 */
[----:B------:R-:W-:Y:S01]  /*04d0*/  ISETP.NE.AND P1, PT, R8, 0x1, PT ;  /* 0x000000010800780c */ /* 0x000fe20003f25270 */
[C---:B------:R-:W-:Y:S02]  /*04e0*/  VIADD R4, R5.reuse, 0x1 ;  /* 0x0000000105047836 */ /* 0x040fe40000000000 */
[----:B0-----:R-:W-:-:S05]  /*04f0*/  IMAD.WIDE R6, R5, 0x4, R6 ;  /* 0x0000000405067825 */ /* 0x001fca00078e0206 */
[----:B------:R3:W-:Y:S05]  /*0500*/  STG.E desc[UR4][R6.64], R2 ;  /* 0x0000000206007986 */ /* 0x0007ea000c101904 */
[----:B------:R-:W-:Y:S05]  /*0510*/  @!P1 BRA `(.L_x_43) ;  /* 0x0000000000149947 */ /* 0x000fea0003800000 */
[----:B------:R-:W-:Y:S01]  /*0520*/  ISETP.NE.AND P1, PT, R8, 0x2, PT ;  /* 0x000000020800780c */ /* 0x000fe20003f25270 */
[----:B------:R4:W-:Y:S01]  /*0530*/  STG.E desc[UR4][R6.64+0x4], R2 ;  /* 0x0000040206007986 */ /* 0x0009e2000c101904 */
[----:B------:R-:W-:-:S11]  /*0540*/  VIADD R4, R5, 0x2 ;  /* 0x0000000205047836 */ /* 0x000fd60000000000 */
[----:B------:R4:W-:Y:S01]  /*0550*/  @P1 STG.E desc[UR4][R6.64+0x8], R2 ;  /* 0x0000080206001986 */ /* 0x0009e2000c101904 */
[----:B------:R-:W-:-:S07]  /*0560*/  @P1 IADD3 R4, PT, PT, R5, 0x3, RZ ;  /* 0x0000000305041810 */ /* 0x000fce0007ffe0ff */
.L_x_43:
[----:B------:R-:W0:Y:S01]  /*0570*/  LDC R5, c[0x0][0x38c] ;  /* 0x0000e300ff057b82 */ /* 0x000e220000000800 */
[C---:B------:R-:W-:Y:S01]  /*0580*/  IMAD.IADD R0, R11.reuse, 0x1, R0 ;  /* 0x000000010b007824 */ /* 0x040fe200078e0200 */
[----:B01234-:R-:W-:Y:S01]  /*0590*/  IADD3 R2, PT, PT, -R11, R5, R2 ;  /* 0x000000050b027210 */ /* 0x01ffe20007ffe102 */
[----:B------:R-:W-:Y:S06]  /*05a0*/  @P0 BRA `(.L_x_48) ;  /* 0xfffffff800b80947 */ /* 0x000fec000383ffff */
.L_x_42:
[----:B------:R-:W0:Y:S02]  /*05b0*/  LDC.64 R2, c[0x0][0x390] ;  /* 0x0000e400ff027b82 */ /* 0x000e240000000a00 */
[----:B0-----:R-:W-:Y:S01]  /*05c0*/  STG.E desc[UR4][R2.64], R0 ;  /* 0x0000000002007986 */ /* 0x001fe2000c101904 */
[----:B------:R-:W-:Y:S05]  /*05d0*/  EXIT ;  /* 0x000000000000794d */ /* 0x000fea0003800000 */
.L_x_49:
        /* <DEDUP_REMOVED lines=10> */
.L_x_64:


//--------------------- .nv.shared.reserved.0     --------------------------
	.section	.nv.shared.reserved.0,"aw",@nobits
	.weak		__nv_reservedSMEM_offset_0_alias
	.size		__nv_reservedSMEM_offset_0_alias, 0, 64
	.other		__nv_reservedSMEM_offset_0_alias,@"STO_CUDA_RESERVED_SHARED STV_DEFAULT"
__nv_reservedSMEM_offset_0_alias:
	.zero		0
	.zero		64


//--------------------- .nv.constant0._Z24transpose_remove_paddingI6__halfEvPT_S2_iiiiPKi --------------------------
	.section	.nv.constant0._Z24transpose_remove_paddingI6__halfEvPT_S2_iiiiPKi,"a",@progbits
	.sectionflags	@""
	.align	4
.nv.constant0._Z24transpose_remove_paddingI6__halfEvPT_S2_iiiiPKi:
	.zero		936


//--------------------- .nv.constant0._Z24transpose_remove_paddingIfEvPT_S1_iiiiPKi --------------------------
	.section	.nv.constant0._Z24transpose_remove_paddingIfEvPT_S1_iiiiPKi,"a",@progbits
	.sectionflags	@""
	.align	4
.nv.constant0._Z24transpose_remove_paddingIfEvPT_S1_iiiiPKi:
	.zero		936


//--------------------- .nv.constant0._Z24transpose_remove_paddingI7__half2EvPT_S2_iiiiPKi --------------------------
	.section	.nv.constant0._Z24transpose_remove_paddingI7__half2EvPT_S2_iiiiPKi,"a",@progbits
	.sectionflags	@""
	.align	4
.nv.constant0._Z24transpose_remove_paddingI7__half2EvPT_S2_iiiiPKi:
	.zero		936


//--------------------- .nv.constant0._Z25transpose_rebuild_paddingI6__halfEvPT_S2_S2_S2_S2_S2_iiiiPKi --------------------------
	.section	.nv.constant0._Z25transpose_rebuild_paddingI6__halfEvPT_S2_S2_S2_S2_S2_iiiiPKi,"a",@progbits
	.sectionflags	@""
	.align	4
.nv.constant0._Z25transpose_rebuild_paddingI6__halfEvPT_S2_S2_S2_S2_S2_iiiiPKi:
	.zero		968


//--------------------- .nv.constant0._Z25transpose_rebuild_paddingIfEvPT_S1_S1_S1_S1_S1_iiiiPKi --------------------------
	.section	.nv.constant0._Z25transpose_rebuild_paddingIfEvPT_S1_S1_S1_S1_S1_iiiiPKi,"a",@progbits
	.sectionflags	@""
	.align	4
.nv.constant0._Z25transpose_rebuild_paddingIfEvPT_S1_S1_S1_S1_S1_iiiiPKi:
	.zero		968


//--------------------- .nv.constant0._Z25transpose_rebuild_paddingI7__half2EvPT_S2_S2_S2_S2_S2_iiiiPKi --------------------------
	.section	.nv.constant0._Z25transpose_rebuild_paddingI7__half2EvPT_S2_S2_S2_S2_S2_iiiiPKi,"a",@progbits
	.sectionflags	@""
	.align	4
.nv.constant0._Z25transpose_rebuild_paddingI7__half2EvPT_S2_S2_S2_S2_S2_iiiiPKi:
	.zero		968


//--------------------- .nv.constant0._Z31rebuild_sequence_length_paddingI6__halfEvPKT_PS1_PKii --------------------------
	.section	.nv.constant0._Z31rebuild_sequence_length_paddingI6__halfEvPKT_PS1_PKii,"a",@progbits
	.sectionflags	@""
	.align	4
.nv.constant0._Z31rebuild_sequence_length_paddingI6__halfEvPKT_PS1_PKii:
	.zero		924


//--------------------- .nv.constant0._Z31rebuild_sequence_length_paddingIfEvPKT_PS0_PKii --------------------------
	.section	.nv.constant0._Z31rebuild_sequence_length_paddingIfEvPKT_PS0_PKii,"a",@progbits
	.sectionflags	@""
	.align	4
.nv.constant0._Z31rebuild_sequence_length_paddingIfEvPKT_PS0_PKii:
	.zero		924


//--------------------- .nv.constant0._Z30remove_sequence_length_paddingI6__halfEvPKT_PS1_PKiPii --------------------------
	.section	.nv.constant0._Z30remove_sequence_length_paddingI6__halfEvPKT_PS1_PKiPii,"a",@progbits
	.sectionflags	@""
	.align	4
.nv.constant0._Z30remove_sequence_length_paddingI6__halfEvPKT_PS1_PKiPii:
	.zero		932


//--------------------- .nv.constant0._Z30remove_sequence_length_paddingIfEvPKT_PS0_PKiPii --------------------------
	.section	.nv.constant0._Z30remove_sequence_length_paddingIfEvPKT_PS0_PKiPii,"a",@progbits
	.sectionflags	@""
	.align	4
.nv.constant0._Z30remove_sequence_length_paddingIfEvPKT_PS0_PKiPii:
	.zero		932


//--------------------- .nv.constant0._Z20transpose_pad_kernelI6__halfEvPKT_iiPKiiiPS1_ --------------------------
	.section	.nv.constant0._Z20transpose_pad_kernelI6__halfEvPKT_iiPKiiiPS1_,"a",@progbits
	.sectionflags	@""
	.align	4
.nv.constant0._Z20transpose_pad_kernelI6__halfEvPKT_iiPKiiiPS1_:
	.zero		936


//--------------------- .nv.constant0._Z20transpose_pad_kernelIfEvPKT_iiPKiiiPS0_ --------------------------
	.section	.nv.constant0._Z20transpose_pad_kernelIfEvPKT_iiPKiiiPS0_,"a",@progbits
	.sectionflags	@""
	.align	4
.nv.constant0._Z20transpose_pad_kernelIfEvPKT_iiPKiiiPS0_:
	.zero		936


//--------------------- .nv.constant0._Z22transpose_depad_kernelI6__halfEvPKT_iiPKiiiPS1_ --------------------------
	.section	.nv.constant0._Z22transpose_depad_kernelI6__halfEvPKT_iiPKiiiPS1_,"a",@progbits
	.sectionflags	@""
	.align	4
.nv.constant0._Z22transpose_depad_kernelI6__halfEvPKT_iiPKiiiPS1_:
	.zero		936


//--------------------- .nv.constant0._Z22transpose_depad_kernelIfEvPKT_iiPKiiiPS0_ --------------------------
	.section	.nv.constant0._Z22transpose_depad_kernelIfEvPKT_iiPKiiiPS0_,"a",@progbits
	.sectionflags	@""
	.align	4
.nv.constant0._Z22transpose_depad_kernelIfEvPKT_iiPKiiiPS0_:
	.zero		936


//--------------------- .nv.constant0._Z36build_sequence_length_padding_offsetPKiiiPiS1_ --------------------------
	.section	.nv.constant0._Z36build_sequence_length_padding_offsetPKiiiPiS1_,"a",@progbits
	.sectionflags	@""
	.align	4
.nv.constant0._Z36build_sequence_length_padding_offsetPKiiiPiS1_:
	.zero		928


//--------------------- SYMBOLS --------------------------

	.type		.nv.reservedSmem.offset0,@object
	.size		.nv.reservedSmem.offset0,0x4
